//
// Generated by NVIDIA NVVM Compiler
//
// Compiler Build ID: CL-36424714
// Cuda compilation tools, release 13.0, V13.0.88
// Based on NVVM 20.0.0
//

.version 9.0
.target sm_100
.address_size 64

	// .globl	_Z9matrixMulPfS_S_i
// _ZZ9matrixMulPfS_S_iE5tileA has been demoted
// _ZZ9matrixMulPfS_S_iE5tileB has been demoted

.visible .entry _Z9matrixMulPfS_S_i(
	.param .u64 .ptr .align 1 _Z9matrixMulPfS_S_i_param_0,
	.param .u64 .ptr .align 1 _Z9matrixMulPfS_S_i_param_1,
	.param .u64 .ptr .align 1 _Z9matrixMulPfS_S_i_param_2,
	.param .u32 _Z9matrixMulPfS_S_i_param_3
)
{
	.reg .pred 	%p<8>;
	.reg .b32 	%r<97>;
	.reg .b32 	%f<368>;
	.reg .b64 	%rd<48>;
	// demoted variable
	.shared .align 4 .b8 _ZZ9matrixMulPfS_S_iE5tileA[1024];
	// demoted variable
	.shared .align 4 .b8 _ZZ9matrixMulPfS_S_iE5tileB[1024];
	ld.param.u32 	%r31, [_Z9matrixMulPfS_S_i_param_3];
	mov.u32 	%r32, %ctaid.y;
	mov.u32 	%r33, %ntid.y;
	mov.u32 	%r1, %tid.y;
	mad.lo.s32 	%r2, %r32, %r33, %r1;
	mov.u32 	%r34, %ctaid.x;
	mov.u32 	%r35, %ntid.x;
	mov.u32 	%r3, %tid.x;
	mad.lo.s32 	%r4, %r34, %r35, %r3;
	shr.s32 	%r36, %r31, 31;
	shr.u32 	%r37, %r36, 28;
	add.s32 	%r38, %r31, %r37;
	shr.s32 	%r5, %r38, 4;
	setp.lt.s32 	%p1, %r31, 16;
	mov.f32 	%f367, 0f00000000;
	@%p1 bra 	$L__BB0_9;
	mad.lo.s32 	%r6, %r31, %r2, %r3;
	shl.b32 	%r40, %r1, 6;
	mov.u32 	%r41, _ZZ9matrixMulPfS_S_iE5tileA;
	add.s32 	%r7, %r41, %r40;
	add.s32 	%r42, %r5, -1;
	setp.lt.u32 	%p2, %r42, 3;
	mov.f32 	%f367, 0f00000000;
	mov.b32 	%r96, 0;
	@%p2 bra 	$L__BB0_4;
	and.b32  	%r96, %r5, 134217724;
	neg.s32 	%r94, %r96;
	add.s32 	%r93, %r6, 32;
	add.s32 	%r44, %r1, 48;
	mad.lo.s32 	%r92, %r31, %r44, %r4;
	add.s32 	%r45, %r1, 32;
	mad.lo.s32 	%r91, %r31, %r45, %r4;
	add.s32 	%r46, %r1, 16;
	mad.lo.s32 	%r90, %r31, %r46, %r4;
	mad.lo.s32 	%r89, %r1, %r31, %r4;
	mov.f32 	%f367, 0f00000000;
$L__BB0_3:
	.pragma "nounroll";
	ld.param.u64 	%rd44, [_Z9matrixMulPfS_S_i_param_1];
	ld.param.u64 	%rd41, [_Z9matrixMulPfS_S_i_param_0];
	add.s32 	%r47, %r93, -32;
	cvta.to.global.u64 	%rd4, %rd41;
	mul.wide.u32 	%rd5, %r47, 4;
	add.s64 	%rd6, %rd4, %rd5;
	ld.global.f32 	%f14, [%rd6];
	shl.b32 	%r49, %r3, 2;
	add.s32 	%r50, %r7, %r49;
	st.shared.f32 	[%r50], %f14;
	cvta.to.global.u64 	%rd7, %rd44;
	mul.wide.u32 	%rd8, %r89, 4;
	add.s64 	%rd9, %rd7, %rd8;
	ld.global.f32 	%f15, [%rd9];
	mov.u32 	%r52, _ZZ9matrixMulPfS_S_iE5tileB;
	add.s32 	%r53, %r52, %r49;
	add.s32 	%r54, %r53, %r40;
	st.shared.f32 	[%r54], %f15;
	bar.sync 	0;
	ld.shared.f32 	%f16, [%r7];
	ld.shared.f32 	%f17, [%r53];
	fma.rn.f32 	%f18, %f16, %f17, %f367;
	ld.shared.f32 	%f19, [%r7+4];
	ld.shared.f32 	%f20, [%r53+64];
	fma.rn.f32 	%f21, %f19, %f20, %f18;
	ld.shared.f32 	%f22, [%r7+8];
	ld.shared.f32 	%f23, [%r53+128];
	fma.rn.f32 	%f24, %f22, %f23, %f21;
	ld.shared.f32 	%f25, [%r7+12];
	ld.shared.f32 	%f26, [%r53+192];
	fma.rn.f32 	%f27, %f25, %f26, %f24;
	ld.shared.f32 	%f28, [%r7+16];
	ld.shared.f32 	%f29, [%r53+256];
	fma.rn.f32 	%f30, %f28, %f29, %f27;
	ld.shared.f32 	%f31, [%r7+20];
	ld.shared.f32 	%f32, [%r53+320];
	fma.rn.f32 	%f33, %f31, %f32, %f30;
	ld.shared.f32 	%f34, [%r7+24];
	ld.shared.f32 	%f35, [%r53+384];
	fma.rn.f32 	%f36, %f34, %f35, %f33;
	ld.shared.f32 	%f37, [%r7+28];
	ld.shared.f32 	%f38, [%r53+448];
	fma.rn.f32 	%f39, %f37, %f38, %f36;
	ld.shared.f32 	%f40, [%r7+32];
	ld.shared.f32 	%f41, [%r53+512];
	fma.rn.f32 	%f42, %f40, %f41, %f39;
	ld.shared.f32 	%f43, [%r7+36];
	ld.shared.f32 	%f44, [%r53+576];
	fma.rn.f32 	%f45, %f43, %f44, %f42;
	ld.shared.f32 	%f46, [%r7+40];
	ld.shared.f32 	%f47, [%r53+640];
	fma.rn.f32 	%f48, %f46, %f47, %f45;
	ld.shared.f32 	%f49, [%r7+44];
	ld.shared.f32 	%f50, [%r53+704];
	fma.rn.f32 	%f51, %f49, %f50, %f48;
	ld.shared.f32 	%f52, [%r7+48];
	ld.shared.f32 	%f53, [%r53+768];
	fma.rn.f32 	%f54, %f52, %f53, %f51;
	ld.shared.f32 	%f55, [%r7+52];
	ld.shared.f32 	%f56, [%r53+832];
	fma.rn.f32 	%f57, %f55, %f56, %f54;
	ld.shared.f32 	%f58, [%r7+56];
	ld.shared.f32 	%f59, [%r53+896];
	fma.rn.f32 	%f60, %f58, %f59, %f57;
	ld.shared.f32 	%f61, [%r7+60];
	ld.shared.f32 	%f62, [%r53+960];
	fma.rn.f32 	%f63, %f61, %f62, %f60;
	bar.sync 	0;
	add.s32 	%r55, %r93, -16;
	mul.wide.u32 	%rd10, %r55, 4;
	add.s64 	%rd11, %rd4, %rd10;
	ld.global.f32 	%f64, [%rd11];
	st.shared.f32 	[%r50], %f64;
	mul.wide.u32 	%rd12, %r90, 4;
	add.s64 	%rd13, %rd7, %rd12;
	ld.global.f32 	%f65, [%rd13];
	st.shared.f32 	[%r54], %f65;
	bar.sync 	0;
	ld.shared.f32 	%f66, [%r7];
	ld.shared.f32 	%f67, [%r53];
	fma.rn.f32 	%f68, %f66, %f67, %f63;
	ld.shared.f32 	%f69, [%r7+4];
	ld.shared.f32 	%f70, [%r53+64];
	fma.rn.f32 	%f71, %f69, %f70, %f68;
	ld.shared.f32 	%f72, [%r7+8];
	ld.shared.f32 	%f73, [%r53+128];
	fma.rn.f32 	%f74, %f72, %f73, %f71;
	ld.shared.f32 	%f75, [%r7+12];
	ld.shared.f32 	%f76, [%r53+192];
	fma.rn.f32 	%f77, %f75, %f76, %f74;
	ld.shared.f32 	%f78, [%r7+16];
	ld.shared.f32 	%f79, [%r53+256];
	fma.rn.f32 	%f80, %f78, %f79, %f77;
	ld.shared.f32 	%f81, [%r7+20];
	ld.shared.f32 	%f82, [%r53+320];
	fma.rn.f32 	%f83, %f81, %f82, %f80;
	ld.shared.f32 	%f84, [%r7+24];
	ld.shared.f32 	%f85, [%r53+384];
	fma.rn.f32 	%f86, %f84, %f85, %f83;
	ld.shared.f32 	%f87, [%r7+28];
	ld.shared.f32 	%f88, [%r53+448];
	fma.rn.f32 	%f89, %f87, %f88, %f86;
	ld.shared.f32 	%f90, [%r7+32];
	ld.shared.f32 	%f91, [%r53+512];
	fma.rn.f32 	%f92, %f90, %f91, %f89;
	ld.shared.f32 	%f93, [%r7+36];
	ld.shared.f32 	%f94, [%r53+576];
	fma.rn.f32 	%f95, %f93, %f94, %f92;
	ld.shared.f32 	%f96, [%r7+40];
	ld.shared.f32 	%f97, [%r53+640];
	fma.rn.f32 	%f98, %f96, %f97, %f95;
	ld.shared.f32 	%f99, [%r7+44];
	ld.shared.f32 	%f100, [%r53+704];
	fma.rn.f32 	%f101, %f99, %f100, %f98;
	ld.shared.f32 	%f102, [%r7+48];
	ld.shared.f32 	%f103, [%r53+768];
	fma.rn.f32 	%f104, %f102, %f103, %f101;
	ld.shared.f32 	%f105, [%r7+52];
	ld.shared.f32 	%f106, [%r53+832];
	fma.rn.f32 	%f107, %f105, %f106, %f104;
	ld.shared.f32 	%f108, [%r7+56];
	ld.shared.f32 	%f109, [%r53+896];
	fma.rn.f32 	%f110, %f108, %f109, %f107;
	ld.shared.f32 	%f111, [%r7+60];
	ld.shared.f32 	%f112, [%r53+960];
	fma.rn.f32 	%f113, %f111, %f112, %f110;
	bar.sync 	0;
	add.s32 	%r56, %r93, 16;
	mul.wide.u32 	%rd14, %r93, 4;
	add.s64 	%rd15, %rd4, %rd14;
	ld.global.f32 	%f114, [%rd15];
	st.shared.f32 	[%r50], %f114;
	mul.wide.u32 	%rd16, %r91, 4;
	add.s64 	%rd17, %rd7, %rd16;
	ld.global.f32 	%f115, [%rd17];
	st.shared.f32 	[%r54], %f115;
	bar.sync 	0;
	ld.shared.f32 	%f116, [%r7];
	ld.shared.f32 	%f117, [%r53];
	fma.rn.f32 	%f118, %f116, %f117, %f113;
	ld.shared.f32 	%f119, [%r7+4];
	ld.shared.f32 	%f120, [%r53+64];
	fma.rn.f32 	%f121, %f119, %f120, %f118;
	ld.shared.f32 	%f122, [%r7+8];
	ld.shared.f32 	%f123, [%r53+128];
	fma.rn.f32 	%f124, %f122, %f123, %f121;
	ld.shared.f32 	%f125, [%r7+12];
	ld.shared.f32 	%f126, [%r53+192];
	fma.rn.f32 	%f127, %f125, %f126, %f124;
	ld.shared.f32 	%f128, [%r7+16];
	ld.shared.f32 	%f129, [%r53+256];
	fma.rn.f32 	%f130, %f128, %f129, %f127;
	ld.shared.f32 	%f131, [%r7+20];
	ld.shared.f32 	%f132, [%r53+320];
	fma.rn.f32 	%f133, %f131, %f132, %f130;
	ld.shared.f32 	%f134, [%r7+24];
	ld.shared.f32 	%f135, [%r53+384];
	fma.rn.f32 	%f136, %f134, %f135, %f133;
	ld.shared.f32 	%f137, [%r7+28];
	ld.shared.f32 	%f138, [%r53+448];
	fma.rn.f32 	%f139, %f137, %f138, %f136;
	ld.shared.f32 	%f140, [%r7+32];
	ld.shared.f32 	%f141, [%r53+512];
	fma.rn.f32 	%f142, %f140, %f141, %f139;
	ld.shared.f32 	%f143, [%r7+36];
	ld.shared.f32 	%f144, [%r53+576];
	fma.rn.f32 	%f145, %f143, %f144, %f142;
	ld.shared.f32 	%f146, [%r7+40];
	ld.shared.f32 	%f147, [%r53+640];
	fma.rn.f32 	%f148, %f146, %f147, %f145;
	ld.shared.f32 	%f149, [%r7+44];
	ld.shared.f32 	%f150, [%r53+704];
	fma.rn.f32 	%f151, %f149, %f150, %f148;
	ld.shared.f32 	%f152, [%r7+48];
	ld.shared.f32 	%f153, [%r53+768];
	fma.rn.f32 	%f154, %f152, %f153, %f151;
	ld.shared.f32 	%f155, [%r7+52];
	ld.shared.f32 	%f156, [%r53+832];
	fma.rn.f32 	%f157, %f155, %f156, %f154;
	ld.shared.f32 	%f158, [%r7+56];
	ld.shared.f32 	%f159, [%r53+896];
	fma.rn.f32 	%f160, %f158, %f159, %f157;
	ld.shared.f32 	%f161, [%r7+60];
	ld.shared.f32 	%f162, [%r53+960];
	fma.rn.f32 	%f163, %f161, %f162, %f160;
	bar.sync 	0;
	mul.wide.u32 	%rd18, %r56, 4;
	add.s64 	%rd19, %rd4, %rd18;
	ld.global.f32 	%f164, [%rd19];
	st.shared.f32 	[%r50], %f164;
	mul.wide.u32 	%rd20, %r92, 4;
	add.s64 	%rd21, %rd7, %rd20;
	ld.global.f32 	%f165, [%rd21];
	st.shared.f32 	[%r54], %f165;
	bar.sync 	0;
	ld.shared.f32 	%f166, [%r7];
	ld.shared.f32 	%f167, [%r53];
	fma.rn.f32 	%f168, %f166, %f167, %f163;
	ld.shared.f32 	%f169, [%r7+4];
	ld.shared.f32 	%f170, [%r53+64];
	fma.rn.f32 	%f171, %f169, %f170, %f168;
	ld.shared.f32 	%f172, [%r7+8];
	ld.shared.f32 	%f173, [%r53+128];
	fma.rn.f32 	%f174, %f172, %f173, %f171;
	ld.shared.f32 	%f175, [%r7+12];
	ld.shared.f32 	%f176, [%r53+192];
	fma.rn.f32 	%f177, %f175, %f176, %f174;
	ld.shared.f32 	%f178, [%r7+16];
	ld.shared.f32 	%f179, [%r53+256];
	fma.rn.f32 	%f180, %f178, %f179, %f177;
	ld.shared.f32 	%f181, [%r7+20];
	ld.shared.f32 	%f182, [%r53+320];
	fma.rn.f32 	%f183, %f181, %f182, %f180;
	ld.shared.f32 	%f184, [%r7+24];
	ld.shared.f32 	%f185, [%r53+384];
	fma.rn.f32 	%f186, %f184, %f185, %f183;
	ld.shared.f32 	%f187, [%r7+28];
	ld.shared.f32 	%f188, [%r53+448];
	fma.rn.f32 	%f189, %f187, %f188, %f186;
	ld.shared.f32 	%f190, [%r7+32];
	ld.shared.f32 	%f191, [%r53+512];
	fma.rn.f32 	%f192, %f190, %f191, %f189;
	ld.shared.f32 	%f193, [%r7+36];
	ld.shared.f32 	%f194, [%r53+576];
	fma.rn.f32 	%f195, %f193, %f194, %f192;
	ld.shared.f32 	%f196, [%r7+40];
	ld.shared.f32 	%f197, [%r53+640];
	fma.rn.f32 	%f198, %f196, %f197, %f195;
	ld.shared.f32 	%f199, [%r7+44];
	ld.shared.f32 	%f200, [%r53+704];
	fma.rn.f32 	%f201, %f199, %f200, %f198;
	ld.shared.f32 	%f202, [%r7+48];
	ld.shared.f32 	%f203, [%r53+768];
	fma.rn.f32 	%f204, %f202, %f203, %f201;
	ld.shared.f32 	%f205, [%r7+52];
	ld.shared.f32 	%f206, [%r53+832];
	fma.rn.f32 	%f207, %f205, %f206, %f204;
	ld.shared.f32 	%f208, [%r7+56];
	ld.shared.f32 	%f209, [%r53+896];
	fma.rn.f32 	%f210, %f208, %f209, %f207;
	ld.shared.f32 	%f211, [%r7+60];
	ld.shared.f32 	%f212, [%r53+960];
	fma.rn.f32 	%f367, %f211, %f212, %f210;
	bar.sync 	0;
	add.s32 	%r94, %r94, 4;
	add.s32 	%r93, %r93, 64;
	shl.b32 	%r57, %r31, 6;
	add.s32 	%r92, %r92, %r57;
	add.s32 	%r91, %r91, %r57;
	add.s32 	%r90, %r90, %r57;
	add.s32 	%r89, %r89, %r57;
	setp.ne.s32 	%p3, %r94, 0;
	@%p3 bra 	$L__BB0_3;
$L__BB0_4:
	and.b32  	%r28, %r5, 3;
	setp.eq.s32 	%p4, %r28, 0;
	@%p4 bra 	$L__BB0_9;
	setp.eq.s32 	%p5, %r28, 1;
	@%p5 bra 	$L__BB0_7;
	ld.param.u64 	%rd45, [_Z9matrixMulPfS_S_i_param_1];
	ld.param.u64 	%rd42, [_Z9matrixMulPfS_S_i_param_0];
	shl.b32 	%r58, %r96, 4;
	add.s32 	%r59, %r6, %r58;
	cvta.to.global.u64 	%rd22, %rd42;
	mul.wide.u32 	%rd23, %r59, 4;
	add.s64 	%rd24, %rd22, %rd23;
	ld.global.f32 	%f214, [%rd24];
	shl.b32 	%r61, %r3, 2;
	add.s32 	%r62, %r7, %r61;
	st.shared.f32 	[%r62], %f214;
	add.s32 	%r63, %r58, %r1;
	mad.lo.s32 	%r64, %r63, %r31, %r4;
	cvta.to.global.u64 	%rd25, %rd45;
	mul.wide.u32 	%rd26, %r64, 4;
	add.s64 	%rd27, %rd25, %rd26;
	ld.global.f32 	%f215, [%rd27];
	mov.u32 	%r66, _ZZ9matrixMulPfS_S_iE5tileB;
	add.s32 	%r67, %r66, %r61;
	add.s32 	%r68, %r67, %r40;
	st.shared.f32 	[%r68], %f215;
	bar.sync 	0;
	ld.shared.f32 	%f216, [%r7];
	ld.shared.f32 	%f217, [%r67];
	fma.rn.f32 	%f218, %f216, %f217, %f367;
	ld.shared.f32 	%f219, [%r7+4];
	ld.shared.f32 	%f220, [%r67+64];
	fma.rn.f32 	%f221, %f219, %f220, %f218;
	ld.shared.f32 	%f222, [%r7+8];
	ld.shared.f32 	%f223, [%r67+128];
	fma.rn.f32 	%f224, %f222, %f223, %f221;
	ld.shared.f32 	%f225, [%r7+12];
	ld.shared.f32 	%f226, [%r67+192];
	fma.rn.f32 	%f227, %f225, %f226, %f224;
	ld.shared.f32 	%f228, [%r7+16];
	ld.shared.f32 	%f229, [%r67+256];
	fma.rn.f32 	%f230, %f228, %f229, %f227;
	ld.shared.f32 	%f231, [%r7+20];
	ld.shared.f32 	%f232, [%r67+320];
	fma.rn.f32 	%f233, %f231, %f232, %f230;
	ld.shared.f32 	%f234, [%r7+24];
	ld.shared.f32 	%f235, [%r67+384];
	fma.rn.f32 	%f236, %f234, %f235, %f233;
	ld.shared.f32 	%f237, [%r7+28];
	ld.shared.f32 	%f238, [%r67+448];
	fma.rn.f32 	%f239, %f237, %f238, %f236;
	ld.shared.f32 	%f240, [%r7+32];
	ld.shared.f32 	%f241, [%r67+512];
	fma.rn.f32 	%f242, %f240, %f241, %f239;
	ld.shared.f32 	%f243, [%r7+36];
	ld.shared.f32 	%f244, [%r67+576];
	fma.rn.f32 	%f245, %f243, %f244, %f242;
	ld.shared.f32 	%f246, [%r7+40];
	ld.shared.f32 	%f247, [%r67+640];
	fma.rn.f32 	%f248, %f246, %f247, %f245;
	ld.shared.f32 	%f249, [%r7+44];
	ld.shared.f32 	%f250, [%r67+704];
	fma.rn.f32 	%f251, %f249, %f250, %f248;
	ld.shared.f32 	%f252, [%r7+48];
	ld.shared.f32 	%f253, [%r67+768];
	fma.rn.f32 	%f254, %f252, %f253, %f251;
	ld.shared.f32 	%f255, [%r7+52];
	ld.shared.f32 	%f256, [%r67+832];
	fma.rn.f32 	%f257, %f255, %f256, %f254;
	ld.shared.f32 	%f258, [%r7+56];
	ld.shared.f32 	%f259, [%r67+896];
	fma.rn.f32 	%f260, %f258, %f259, %f257;
	ld.shared.f32 	%f261, [%r7+60];
	ld.shared.f32 	%f262, [%r67+960];
	fma.rn.f32 	%f263, %f261, %f262, %f260;
	bar.sync 	0;
	add.s32 	%r69, %r59, 16;
	mul.wide.u32 	%rd28, %r69, 4;
	add.s64 	%rd29, %rd22, %rd28;
	ld.global.f32 	%f264, [%rd29];
	st.shared.f32 	[%r62], %f264;
	add.s32 	%r70, %r63, 16;
	mad.lo.s32 	%r71, %r70, %r31, %r4;
	mul.wide.u32 	%rd30, %r71, 4;
	add.s64 	%rd31, %rd25, %rd30;
	ld.global.f32 	%f265, [%rd31];
	st.shared.f32 	[%r68], %f265;
	bar.sync 	0;
	ld.shared.f32 	%f266, [%r7];
	ld.shared.f32 	%f267, [%r67];
	fma.rn.f32 	%f268, %f266, %f267, %f263;
	ld.shared.f32 	%f269, [%r7+4];
	ld.shared.f32 	%f270, [%r67+64];
	fma.rn.f32 	%f271, %f269, %f270, %f268;
	ld.shared.f32 	%f272, [%r7+8];
	ld.shared.f32 	%f273, [%r67+128];
	fma.rn.f32 	%f274, %f272, %f273, %f271;
	ld.shared.f32 	%f275, [%r7+12];
	ld.shared.f32 	%f276, [%r67+192];
	fma.rn.f32 	%f277, %f275, %f276, %f274;
	ld.shared.f32 	%f278, [%r7+16];
	ld.shared.f32 	%f279, [%r67+256];
	fma.rn.f32 	%f280, %f278, %f279, %f277;
	ld.shared.f32 	%f281, [%r7+20];
	ld.shared.f32 	%f282, [%r67+320];
	fma.rn.f32 	%f283, %f281, %f282, %f280;
	ld.shared.f32 	%f284, [%r7+24];
	ld.shared.f32 	%f285, [%r67+384];
	fma.rn.f32 	%f286, %f284, %f285, %f283;
	ld.shared.f32 	%f287, [%r7+28];
	ld.shared.f32 	%f288, [%r67+448];
	fma.rn.f32 	%f289, %f287, %f288, %f286;
	ld.shared.f32 	%f290, [%r7+32];
	ld.shared.f32 	%f291, [%r67+512];
	fma.rn.f32 	%f292, %f290, %f291, %f289;
	ld.shared.f32 	%f293, [%r7+36];
	ld.shared.f32 	%f294, [%r67+576];
	fma.rn.f32 	%f295, %f293, %f294, %f292;
	ld.shared.f32 	%f296, [%r7+40];
	ld.shared.f32 	%f297, [%r67+640];
	fma.rn.f32 	%f298, %f296, %f297, %f295;
	ld.shared.f32 	%f299, [%r7+44];
	ld.shared.f32 	%f300, [%r67+704];
	fma.rn.f32 	%f301, %f299, %f300, %f298;
	ld.shared.f32 	%f302, [%r7+48];
	ld.shared.f32 	%f303, [%r67+768];
	fma.rn.f32 	%f304, %f302, %f303, %f301;
	ld.shared.f32 	%f305, [%r7+52];
	ld.shared.f32 	%f306, [%r67+832];
	fma.rn.f32 	%f307, %f305, %f306, %f304;
	ld.shared.f32 	%f308, [%r7+56];
	ld.shared.f32 	%f309, [%r67+896];
	fma.rn.f32 	%f310, %f308, %f309, %f307;
	ld.shared.f32 	%f311, [%r7+60];
	ld.shared.f32 	%f312, [%r67+960];
	fma.rn.f32 	%f367, %f311, %f312, %f310;
	bar.sync 	0;
	add.s32 	%r96, %r96, 2;
$L__BB0_7:
	and.b32  	%r72, %r5, 1;
	setp.eq.b32 	%p6, %r72, 1;
	not.pred 	%p7, %p6;
	@%p7 bra 	$L__BB0_9;
	ld.param.u64 	%rd46, [_Z9matrixMulPfS_S_i_param_1];
	ld.param.u64 	%rd43, [_Z9matrixMulPfS_S_i_param_0];
	shl.b32 	%r73, %r96, 4;
	add.s32 	%r74, %r6, %r73;
	cvta.to.global.u64 	%rd32, %rd43;
	mul.wide.u32 	%rd33, %r74, 4;
	add.s64 	%rd34, %rd32, %rd33;
	ld.global.f32 	%f313, [%rd34];
	shl.b32 	%r76, %r3, 2;
	add.s32 	%r77, %r7, %r76;
	st.shared.f32 	[%r77], %f313;
	add.s32 	%r78, %r73, %r1;
	mad.lo.s32 	%r79, %r78, %r31, %r4;
	cvta.to.global.u64 	%rd35, %rd46;
	mul.wide.u32 	%rd36, %r79, 4;
	add.s64 	%rd37, %rd35, %rd36;
	ld.global.f32 	%f314, [%rd37];
	mov.u32 	%r81, _ZZ9matrixMulPfS_S_iE5tileB;
	add.s32 	%r82, %r81, %r76;
	add.s32 	%r83, %r82, %r40;
	st.shared.f32 	[%r83], %f314;
	bar.sync 	0;
	ld.shared.f32 	%f315, [%r7];
	ld.shared.f32 	%f316, [%r82];
	fma.rn.f32 	%f317, %f315, %f316, %f367;
	ld.shared.f32 	%f318, [%r7+4];
	ld.shared.f32 	%f319, [%r82+64];
	fma.rn.f32 	%f320, %f318, %f319, %f317;
	ld.shared.f32 	%f321, [%r7+8];
	ld.shared.f32 	%f322, [%r82+128];
	fma.rn.f32 	%f323, %f321, %f322, %f320;
	ld.shared.f32 	%f324, [%r7+12];
	ld.shared.f32 	%f325, [%r82+192];
	fma.rn.f32 	%f326, %f324, %f325, %f323;
	ld.shared.f32 	%f327, [%r7+16];
	ld.shared.f32 	%f328, [%r82+256];
	fma.rn.f32 	%f329, %f327, %f328, %f326;
	ld.shared.f32 	%f330, [%r7+20];
	ld.shared.f32 	%f331, [%r82+320];
	fma.rn.f32 	%f332, %f330, %f331, %f329;
	ld.shared.f32 	%f333, [%r7+24];
	ld.shared.f32 	%f334, [%r82+384];
	fma.rn.f32 	%f335, %f333, %f334, %f332;
	ld.shared.f32 	%f336, [%r7+28];
	ld.shared.f32 	%f337, [%r82+448];
	fma.rn.f32 	%f338, %f336, %f337, %f335;
	ld.shared.f32 	%f339, [%r7+32];
	ld.shared.f32 	%f340, [%r82+512];
	fma.rn.f32 	%f341, %f339, %f340, %f338;
	ld.shared.f32 	%f342, [%r7+36];
	ld.shared.f32 	%f343, [%r82+576];
	fma.rn.f32 	%f344, %f342, %f343, %f341;
	ld.shared.f32 	%f345, [%r7+40];
	ld.shared.f32 	%f346, [%r82+640];
	fma.rn.f32 	%f347, %f345, %f346, %f344;
	ld.shared.f32 	%f348, [%r7+44];
	ld.shared.f32 	%f349, [%r82+704];
	fma.rn.f32 	%f350, %f348, %f349, %f347;
	ld.shared.f32 	%f351, [%r7+48];
	ld.shared.f32 	%f352, [%r82+768];
	fma.rn.f32 	%f353, %f351, %f352, %f350;
	ld.shared.f32 	%f354, [%r7+52];
	ld.shared.f32 	%f355, [%r82+832];
	fma.rn.f32 	%f356, %f354, %f355, %f353;
	ld.shared.f32 	%f357, [%r7+56];
	ld.shared.f32 	%f358, [%r82+896];
	fma.rn.f32 	%f359, %f357, %f358, %f356;
	ld.shared.f32 	%f360, [%r7+60];
	ld.shared.f32 	%f361, [%r82+960];
	fma.rn.f32 	%f367, %f360, %f361, %f359;
	bar.sync 	0;
$L__BB0_9:
	ld.param.u64 	%rd47, [_Z9matrixMulPfS_S_i_param_2];
	cvta.to.global.u64 	%rd38, %rd47;
	mad.lo.s32 	%r88, %r31, %r2, %r4;
	mul.wide.s32 	%rd39, %r88, 4;
	add.s64 	%rd40, %rd38, %rd39;
	st.global.f32 	[%rd40], %f367;
	ret;

}


// ===== COMPILED SASS (sm_100) =====

	.target	sm_100

	.elftype	@"ET_EXEC"


//--------------------- .note.nv.tkinfo           --------------------------
	.section	.note.nv.tkinfo,"",@"SHT_NOTE"
	.sectionflags	@"SHF_NOTE_NV_TKINFO"
	.tkinfo
        /*0018*/ 	.word	0x00000002
        /*0030*/ 	.string	""
        /*0030*/ 	.string	"ptxas"
        /*0030*/ 	.string	"Cuda compilation tools, release 13.0, V13.0.88"
        /*0030*/ 	.string	"Build cuda_13.0.r13.0/compiler.36424714_0"
        /*0030*/ 	.string	"-arch sm_100 -m 64 "



//--------------------- .note.nv.cuinfo           --------------------------
	.section	.note.nv.cuinfo,"",@"SHT_NOTE"
	.sectionflags	@"SHF_NOTE_NV_CUINFO"
        /*0018*/ 	.short	0x0002
        /*001a*/ 	.short	0x0064
        /*001c*/ 	.short	0x0082
	.zero		2


//--------------------- .nv.info                  --------------------------
	.section	.nv.info,"",@"SHT_CUDA_INFO"
	.align	4


	//----- nvinfo : EIATTR_REGCOUNT
	.align		4
        /*0000*/ 	.byte	0x04, 0x2f
        /*0002*/ 	.short	(.L_1 - .L_0)
	.align		4
.L_0:
        /*0004*/ 	.word	index@(_Z9matrixMulPfS_S_i)
        /*0008*/ 	.word	0x00000028


	//----- nvinfo : EIATTR_FRAME_SIZE
	.align		4
.L_1:
        /*000c*/ 	.byte	0x04, 0x11
        /*000e*/ 	.short	(.L_3 - .L_2)
	.align		4
.L_2:
        /*0010*/ 	.word	index@(_Z9matrixMulPfS_S_i)
        /*0014*/ 	.word	0x00000000


	//----- nvinfo : EIATTR_MIN_STACK_SIZE
	.align		4
.L_3:
        /*0018*/ 	.byte	0x04, 0x12
        /*001a*/ 	.short	(.L_5 - .L_4)
	.align		4
.L_4:
        /*001c*/ 	.word	index@(_Z9matrixMulPfS_S_i)
        /*0020*/ 	.word	0x00000000
.L_5:


//--------------------- .nv.compat                --------------------------
	.section	.nv.compat,"",@"SHT_CUDA_COMPAT_INFO"
	.align	4
        /*0000*/ 	.byte	0x02, 0x09, 0x00, 0x00, 0x02, 0x02, 0x01, 0x00, 0x02, 0x05, 0x05, 0x00, 0x03, 0x07, 0x01, 0x01
        /*0010*/ 	.byte	0x02, 0x03, 0x00, 0x00, 0x02, 0x06, 0x01, 0x00, 0x04, 0x0b, 0x08, 0x00, 0x09, 0x00, 0x00, 0x00
        /*0020*/ 	.byte	0x00, 0x00, 0x00, 0x00


//--------------------- .nv.info._Z9matrixMulPfS_S_i --------------------------
	.section	.nv.info._Z9matrixMulPfS_S_i,"",@"SHT_CUDA_INFO"
	.sectionflags	@""
	.align	4


	//----- nvinfo : EIATTR_CUDA_API_VERSION
	.align		4
        /*0000*/ 	.byte	0x04, 0x37
        /*0002*/ 	.short	(.L_7 - .L_6)
.L_6:
        /*0004*/ 	.word	0x00000082


	//----- nvinfo : EIATTR_KPARAM_INFO
	.align		4
.L_7:
        /*0008*/ 	.byte	0x04, 0x17
        /*000a*/ 	.short	(.L_9 - .L_8)
.L_8:
        /*000c*/ 	.word	0x00000000
        /*0010*/ 	.short	0x0003
        /*0012*/ 	.short	0x0018
        /*0014*/ 	.byte	0x00, 0xf0, 0x11, 0x00


	//----- nvinfo : EIATTR_KPARAM_INFO
	.align		4
.L_9:
        /*0018*/ 	.byte	0x04, 0x17
        /*001a*/ 	.short	(.L_11 - .L_10)
.L_10:
        /*001c*/ 	.word	0x00000000
        /*0020*/ 	.short	0x0002
        /*0022*/ 	.short	0x0010
        /*0024*/ 	.byte	0x00, 0xf5, 0x21, 0x00


	//----- nvinfo : EIATTR_KPARAM_INFO
	.align		4
.L_11:
        /*0028*/ 	.byte	0x04, 0x17
        /*002a*/ 	.short	(.L_13 - .L_12)
.L_12:
        /*002c*/ 	.word	0x00000000
        /*0030*/ 	.short	0x0001
        /*0032*/ 	.short	0x0008
        /*0034*/ 	.byte	0x00, 0xf5, 0x21, 0x00


	//----- nvinfo : EIATTR_KPARAM_INFO
	.align		4
.L_13:
        /*0038*/ 	.byte	0x04, 0x17
        /*003a*/ 	.short	(.L_15 - .L_14)
.L_14:
        /*003c*/ 	.word	0x00000000
        /*0040*/ 	.short	0x0000
        /*0042*/ 	.short	0x0000
        /*0044*/ 	.byte	0x00, 0xf5, 0x21, 0x00


	//----- nvinfo : EIATTR_SPARSE_MMA_MASK
	.align		4
.L_15:
        /*0048*/ 	.byte	0x03, 0x50
        /*004a*/ 	.short	0x0000


	//----- nvinfo : EIATTR_MAXREG_COUNT
	.align		4
        /*004c*/ 	.byte	0x03, 0x1b
        /*004e*/ 	.short	0x00ff


	//----- nvinfo : EIATTR_NUM_BARRIERS
	.align		4
        /*0050*/ 	.byte	0x02, 0x4c
        /*0052*/ 	.byte	0x01
	.zero		1


	//----- nvinfo : EIATTR_MERCURY_ISA_VERSION
	.align		4
        /*0054*/ 	.byte	0x03, 0x5f
        /*0056*/ 	.short	0x0101


	//----- nvinfo : EIATTR_VRC_CTA_INIT_COUNT
	.align		4
        /*0058*/ 	.byte	0x02, 0x4a
	.zero		1
	.zero		1


	//----- nvinfo : EIATTR_EXIT_INSTR_OFFSETS
	.align		4
        /*005c*/ 	.byte	0x04, 0x1c
        /*005e*/ 	.short	(.L_17 - .L_16)


	//   ....[0]....
.L_16:
        /*0060*/ 	.word	0x000018f0


	//----- nvinfo : EIATTR_CBANK_PARAM_SIZE
	.align		4
.L_17:
        /*0064*/ 	.byte	0x03, 0x19
        /*0066*/ 	.short	0x001c


	//----- nvinfo : EIATTR_PARAM_CBANK
	.align		4
        /*0068*/ 	.byte	0x04, 0x0a
        /*006a*/ 	.short	(.L_19 - .L_18)
	.align		4
.L_18:
        /*006c*/ 	.word	index@(.nv.constant0._Z9matrixMulPfS_S_i)
        /*0070*/ 	.short	0x0380
        /*0072*/ 	.short	0x001c


	//----- nvinfo : EIATTR_SW_WAR
	.align		4
.L_19:
        /*0074*/ 	.byte	0x04, 0x36
        /*0076*/ 	.short	(.L_21 - .L_20)
.L_20:
        /*0078*/ 	.word	0x00000008
.L_21:


//--------------------- .nv.callgraph             --------------------------
	.section	.nv.callgraph,"",@"SHT_CUDA_CALLGRAPH"
	.align	4
	.sectionentsize	8
	.align		4
        /*0000*/ 	.word	0x00000000
	.align		4
        /*0004*/ 	.word	0xffffffff
	.align		4
        /*0008*/ 	.word	0x00000000
	.align		4
        /*000c*/ 	.word	0xfffffffe
	.align		4
        /*0010*/ 	.word	0x00000000
	.align		4
        /*0014*/ 	.word	0xfffffffd
	.align		4
        /*0018*/ 	.word	0x00000000
	.align		4
        /*001c*/ 	.word	0xfffffffc


//--------------------- .text._Z9matrixMulPfS_S_i --------------------------
	.section	.text._Z9matrixMulPfS_S_i,"ax",@progbits
	.align	128
        .global         _Z9matrixMulPfS_S_i
        .type           _Z9matrixMulPfS_S_i,@function
        .size           _Z9matrixMulPfS_S_i,(.L_x_5 - _Z9matrixMulPfS_S_i)
        .other          _Z9matrixMulPfS_S_i,@"STO_CUDA_ENTRY STV_DEFAULT"
_Z9matrixMulPfS_S_i:
.text._Z9matrixMulPfS_S_i:
[----:B------:R-:W-:Y:S08]  /*0000*/  LDC R1, c[0x0][0x37c] ;  /* 0x0000df00ff017b82 */ /* 0x000ff00000000800 */
[----:B------:R-:W0:Y:S01]  /*0010*/  LDC R4, c[0x0][0x398] ;  /* 0x0000e600ff047b82 */ /* 0x000e220000000800 */
[----:B------:R-:W1:Y:S01]  /*0020*/  S2R R3, SR_TID.Y ;  /* 0x0000000000037919 */ /* 0x000e620000002200 */
[----:B------:R-:W2:Y:S01]  /*0030*/  LDCU.64 UR8, c[0x0][0x358] ;  /* 0x00006b00ff0877ac */ /* 0x000ea20008000a00 */
[----:B------:R-:W-:Y:S01]  /*0040*/  HFMA2 R33, -RZ, RZ, 0, 0 ;  /* 0x00000000ff217431 */ /* 0x000fe200000001ff */
[----:B------:R-:W3:Y:S04]  /*0050*/  S2R R2, SR_TID.X ;  /* 0x0000000000027919 */ /* 0x000ee80000002100 */
[----:B------:R-:W1:Y:S08]  /*0060*/  LDC R0, c[0x0][0x364] ;  /* 0x0000d900ff007b82 */ /* 0x000e700000000800 */
[----:B------:R-:W1:Y:S08]  /*0070*/  S2UR UR4, SR_CTAID.Y ;  /* 0x00000000000479c3 */ /* 0x000e700000002600 */
[----:B------:R-:W3:Y:S01]  /*0080*/  S2UR UR5, SR_CTAID.X ;  /* 0x00000000000579c3 */ /* 0x000ee20000002500 */
[----:B0-----:R-:W-:-:S02]  /*0090*/  ISETP.GE.AND P0, PT, R4, 0x10, PT ;  /* 0x000000100400780c */ /* 0x001fc40003f06270 */
[----:B------:R-:W-:-:S04]  /*00a0*/  SHF.R.S32.HI R5, RZ, 0x1f, R4 ;  /* 0x0000001fff057819 */ /* 0x000fc80000011404 */
[----:B------:R-:W-:Y:S01]  /*00b0*/  LEA.HI R5, R5, R4, RZ, 0x4 ;  /* 0x0000000405057211 */ /* 0x000fe200078f20ff */
[----:B------:R-:W3:Y:S01]  /*00c0*/  LDC R21, c[0x0][0x360] ;  /* 0x0000d800ff157b82 */ /* 0x000ee20000000800 */
[----:B-1----:R-:W-:Y:S02]  /*00d0*/  IMAD R23, R0, UR4, R3 ;  /* 0x0000000400177c24 */ /* 0x002fe4000f8e0203 */
[----:B---3--:R-:W-:-:S03]  /*00e0*/  IMAD R21, R21, UR5, R2 ;  /* 0x0000000515157c24 */ /* 0x008fc6000f8e0202 */
[----:B--2---:R-:W-:Y:S05]  /*00f0*/  @!P0 BRA `(.L_x_0) ;  /* 0x0000001400ec8947 */ /* 0x004fea0003800000 */
[----:B------:R-:W0:Y:S01]  /*0100*/  S2UR UR6, SR_CgaCtaId ;  /* 0x00000000000679c3 */ /* 0x000e220000008800 */
[----:B------:R-:W-:Y:S01]  /*0110*/  SHF.R.S32.HI R28, RZ, 0x4, R5 ;  /* 0x00000004ff1c7819 */ /* 0x000fe20000011405 */
[----:B------:R-:W-:Y:S01]  /*0120*/  UMOV UR4, 0x400 ;  /* 0x0000040000047882 */ /* 0x000fe20000000000 */
[----:B------:R-:W-:Y:S01]  /*0130*/  IMAD R7, R23, R4, R2 ;  /* 0x0000000417077224 */ /* 0x000fe200078e0202 */
[----:B------:R-:W-:Y:S02]  /*0140*/  MOV R33, RZ ;  /* 0x000000ff00217202 */ /* 0x000fe40000000f00 */
[----:B------:R-:W-:-:S04]  /*0150*/  IADD3 R0, PT, PT, R28, -0x1, RZ ;  /* 0xffffffff1c007810 */ /* 0x000fc80007ffe0ff */
[----:B------:R-:W-:Y:S02]  /*0160*/  ISETP.GE.U32.AND P0, PT, R0, 0x3, PT ;  /* 0x000000030000780c */ /* 0x000fe40003f06070 */
[----:B------:R-:W-:Y:S01]  /*0170*/  MOV R0, RZ ;  /* 0x000000ff00007202 */ /* 0x000fe20000000f00 */
[----:B0-----:R-:W-:-:S06]  /*0180*/  ULEA UR5, UR6, UR4, 0x18 ;  /* 0x0000000406057291 */ /* 0x001fcc000f8ec0ff */
[----:B------:R-:W-:-:S04]  /*0190*/  LEA R5, R3, UR5, 0x6 ;  /* 0x0000000503057c11 */ /* 0x000fc8000f8e30ff */
[----:B------:R-:W-:Y:S05]  /*01a0*/  @!P0 BRA `(.L_x_1) ;  /* 0x0000000c00348947 */ /* 0x000fea0003800000 */
[----:B------:R-:W-:Y:S01]  /*01b0*/  UIADD3 UR5, UPT, UPT, UR4, 0x400, URZ ;  /* 0x0000040004057890 */ /* 0x000fe2000fffe0ff */
[C---:B------:R-:W-:Y:S01]  /*01c0*/  IADD3 R31, PT, PT, R3.reuse, 0x30, RZ ;  /* 0x00000030031f7810 */ /* 0x040fe20007ffe0ff */
[CCC-:B------:R-:W-:Y:S01]  /*01d0*/  IMAD R25, R3.reuse, R4.reuse, R21.reuse ;  /* 0x0000000403197224 */ /* 0x1c0fe200078e0215 */
[C---:B------:R-:W-:Y:S01]  /*01e0*/  IADD3 R29, PT, PT, R3.reuse, 0x20, RZ ;  /* 0x00000020031d7810 */ /* 0x040fe20007ffe0ff */
[----:B------:R-:W-:Y:S01]  /*01f0*/  ULEA UR5, UR6, UR5, 0x18 ;  /* 0x0000000506057291 */ /* 0x000fe2000f8ec0ff */
[----:B------:R-:W-:Y:S01]  /*0200*/  IADD3 R27, PT, PT, R3, 0x10, RZ ;  /* 0x00000010031b7810 */ /* 0x000fe20007ffe0ff */
[-CC-:B------:R-:W-:Y:S01]  /*0210*/  IMAD R31, R31, R4.reuse, R21.reuse ;  /* 0x000000041f1f7224 */ /* 0x180fe200078e0215 */
[----:B------:R-:W-:Y:S01]  /*0220*/  LOP3.LUT R0, R28, 0x7fffffc, RZ, 0xc0, !PT ;  /* 0x07fffffc1c007812 */ /* 0x000fe200078ec0ff */
[-CC-:B------:R-:W-:Y:S01]  /*0230*/  IMAD R29, R29, R4.reuse, R21.reuse ;  /* 0x000000041d1d7224 */ /* 0x180fe200078e0215 */
[----:B------:R-:W-:Y:S01]  /*0240*/  IADD3 R24, PT, PT, R7, 0x20, RZ ;  /* 0x0000002007187810 */ /* 0x000fe20007ffe0ff */
[----:B------:R-:W-:Y:S01]  /*0250*/  IMAD R27, R27, R4, R21 ;  /* 0x000000041b1b7224 */ /* 0x000fe200078e0215 */
[----:B------:R-:W-:-:S02]  /*0260*/  LEA R20, R2, UR5, 0x2 ;  /* 0x0000000502147c11 */ /* 0x000fc4000f8e10ff */
[----:B------:R-:W-:Y:S02]  /*0270*/  MOV R33, RZ ;  /* 0x000000ff00217202 */ /* 0x000fe40000000f00 */
[----:B------:R-:W-:Y:S02]  /*0280*/  LEA R22, R2, R5, 0x2 ;  /* 0x0000000502167211 */ /* 0x000fe400078e10ff */
[----:B------:R-:W-:Y:S02]  /*0290*/  IADD3 R26, PT, PT, -R0, RZ, RZ ;  /* 0x000000ff001a7210 */ /* 0x000fe40007ffe1ff */
[----:B------:R-:W-:-:S07]  /*02a0*/  LEA R6, R3, R20, 0x6 ;  /* 0x0000001403067211 */ /* 0x000fce00078e30ff */
.L_x_2:
[----:B------:R-:W0:Y:S01]  /*02b0*/  LDC.64 R18, c[0x0][0x380] ;  /* 0x0000e000ff127b82 */ /* 0x000e220000000a00 */
[----:B------:R-:W-:-:S07]  /*02c0*/  IADD3 R11, PT, PT, R24, -0x20, RZ ;  /* 0xffffffe0180b7810 */ /* 0x000fce0007ffe0ff */
[----:B------:R-:W1:Y:S01]  /*02d0*/  LDC.64 R16, c[0x0][0x388] ;  /* 0x0000e200ff107b82 */ /* 0x000e620000000a00 */
[----:B0-----:R-:W-:-:S06]  /*02e0*/  IMAD.WIDE.U32 R10, R11, 0x4, R18 ;  /* 0x000000040b0a7825 */ /* 0x001fcc00078e0012 */
[----:B------:R-:W2:Y:S01]  /*02f0*/  LDG.E R11, desc[UR8][R10.64] ;  /* 0x000000080a0b7981 */ /* 0x000ea2000c1e1900 */
[----:B-1----:R-:W-:-:S05]  /*0300*/  IMAD.WIDE.U32 R8, R25, 0x4, R16 ;  /* 0x0000000419087825 */ /* 0x002fca00078e0010 */
[----:B------:R-:W3:Y:S04]  /*0310*/  LDG.E R37, desc[UR8][R8.64] ;  /* 0x0000000808257981 */ /* 0x000ee8000c1e1900 */
[----:B--2---:R-:W-:Y:S04]  /*0320*/  STS [R22], R11 ;  /* 0x0000000b16007388 */ /* 0x004fe80000000800 */
[----:B---3--:R-:W-:Y:S01]  /*0330*/  STS [R6], R37 ;  /* 0x0000002506007388 */ /* 0x008fe20000000800 */
[----:B------:R-:W-:Y:S06]  /*0340*/  BAR.SYNC.DEFER_BLOCKING 0x0 ;  /* 0x0000000000007b1d */ /* 0x000fec0000010000 */
[----:B------:R-:W-:Y:S04]  /*0350*/  LDS R30, [R20] ;  /* 0x00000000141e7984 */ /* 0x000fe80000000800 */
[----:B------:R-:W0:Y:S04]  /*0360*/  LDS.128 R12, [R5] ;  /* 0x00000000050c7984 */ /* 0x000e280000000c00 */
[----:B------:R-:W1:Y:S04]  /*0370*/  LDS R32, [R20+0x40] ;  /* 0x0000400014207984 */ /* 0x000e680000000800 */
[----:B------:R-:W2:Y:S04]  /*0380*/  LDS R35, [R20+0x80] ;  /* 0x0000800014237984 */ /* 0x000ea80000000800 */
[----:B------:R-:W-:Y:S04]  /*0390*/  LDS.128 R8, [R5+0x10] ;  /* 0x0000100005087984 */ /* 0x000fe80000000c00 */
[----:B------:R-:W-:Y:S01]  /*03a0*/  LDS R37, [R20+0x380] ;  /* 0x0003800014257984 */ /* 0x000fe20000000800 */
[----:B0-----:R-:W-:-:S03]  /*03b0*/  FFMA R30, R12, R30, R33 ;  /* 0x0000001e0c1e7223 */ /* 0x001fc60000000021 */
[----:B------:R-:W0:Y:S01]  /*03c0*/  LDS R12, [R20+0xc0] ;  /* 0x0000c000140c7984 */ /* 0x000e220000000800 */
[----:B-1----:R-:W-:-:S03]  /*03d0*/  FFMA R32, R32, R13, R30 ;  /* 0x0000000d20207223 */ /* 0x002fc6000000001e */
[----:B------:R-:W1:Y:S04]  /*03e0*/  LDS R13, [R20+0x100] ;  /* 0x00010000140d7984 */ /* 0x000e680000000800 */
[----:B------:R-:W3:Y:S04]  /*03f0*/  LDS R30, [R20+0x140] ;  /* 0x00014000141e7984 */ /* 0x000ee80000000800 */
[----:B------:R-:W4:Y:S01]  /*0400*/  LDS R33, [R20+0x180] ;  /* 0x0001800014217984 */ /* 0x000f220000000800 */
[----:B--2---:R-:W-:-:S04]  /*0410*/  FFMA R35, R35, R14, R32 ;  /* 0x0000000e23237223 */ /* 0x004fc80000000020 */
[----:B0-----:R-:W-:Y:S02]  /*0420*/  FFMA R15, R12, R15, R35 ;  /* 0x0000000f0c0f7223 */ /* 0x001fe40000000023 */
[----:B------:R-:W-:Y:S02]  /*0430*/  LDS R35, [R20+0x240] ;  /* 0x0002400014237984 */ /* 0x000fe40000000800 */
[----:B-1----:R-:W-:Y:S02]  /*0440*/  FFMA R13, R8, R13, R15 ;  /* 0x0000000d080d7223 */ /* 0x002fe4000000000f */
[----:B------:R-:W0:Y:S02]  /*0450*/  LDS R8, [R20+0x1c0] ;  /* 0x0001c00014087984 */ /* 0x000e240000000800 */
[----:B---3--:R-:W-:Y:S02]  /*0460*/  FFMA R30, R30, R9, R13 ;  /* 0x000000091e1e7223 */ /* 0x008fe4000000000d */
[----:B------:R-:W-:Y:S04]  /*0470*/  LDS R9, [R20+0x200] ;  /* 0x0002000014097984 */ /* 0x000fe80000000800 */
[----:B------:R-:W1:Y:S01]  /*0480*/  LDS.128 R12, [R5+0x20] ;  /* 0x00002000050c7984 */ /* 0x000e620000000c00 */
[----:B----4-:R-:W-:-:S03]  /*0490*/  FFMA R33, R33, R10, R30 ;  /* 0x0000000a21217223 */ /* 0x010fc6000000001e */
[----:B------:R-:W2:Y:S04]  /*04a0*/  LDS R30, [R20+0x280] ;  /* 0x00028000141e7984 */ /* 0x000ea80000000800 */
[----:B------:R-:W3:Y:S01]  /*04b0*/  LDS R10, [R20+0x2c0] ;  /* 0x0002c000140a7984 */ /* 0x000ee20000000800 */
[----:B0-----:R-:W-:-:S03]  /*04c0*/  FFMA R11, R8, R11, R33 ;  /* 0x0000000b080b7223 */ /* 0x001fc60000000021 */
[----:B------:R-:W-:Y:S01]  /*04d0*/  LDS R8, [R20+0x340] ;  /* 0x0003400014087984 */ /* 0x000fe20000000800 */
[----:B-1----:R-:W-:-:S03]  /*04e0*/  FFMA R12, R12, R9, R11 ;  /* 0x000000090c0c7223 */ /* 0x002fc6000000000b */
[----:B------:R-:W-:Y:S01]  /*04f0*/  LDS R9, [R20+0x300] ;  /* 0x0003000014097984 */ /* 0x000fe20000000800 */
[----:B------:R-:W-:-:S04]  /*0500*/  FFMA R13, R35, R13, R12 ;  /* 0x0000000d230d7223 */ /* 0x000fc8000000000c */
[----:B--2---:R-:W-:Y:S02]  /*0510*/  FFMA R13, R30, R14, R13 ;  /* 0x0000000e1e0d7223 */ /* 0x004fe4000000000d */
[----:B------:R-:W-:Y:S02]  /*0520*/  LDS R30, [R20+0x3c0] ;  /* 0x0003c000141e7984 */ /* 0x000fe40000000800 */
[----:B---3--:R-:W-:Y:S02]  /*0530*/  FFMA R11, R10, R15, R13 ;  /* 0x0000000f0a0b7223 */ /* 0x008fe4000000000d */
[----:B------:R-:W0:Y:S01]  /*0540*/  LDS.128 R12, [R5+0x30] ;  /* 0x00003000050c7984 */ /* 0x000e220000000c00 */
[----:B------:R-:W-:Y:S01]  /*0550*/  IADD3 R33, PT, PT, R24, -0x10, RZ ;  /* 0xfffffff018217810 */ /* 0x000fe20007ffe0ff */
[----:B------:R-:W-:Y:S01]  /*0560*/  IMAD.WIDE.U32 R34, R27, 0x4, R16 ;  /* 0x000000041b227825 */ /* 0x000fe200078e0010 */
[----:B------:R-:W-:Y:S03]  /*0570*/  BAR.SYNC.DEFER_BLOCKING 0x0 ;  /* 0x0000000000007b1d */ /* 0x000fe60000010000 */
[----:B------:R-:W-:-:S06]  /*0580*/  IMAD.WIDE.U32 R32, R33, 0x4, R18 ;  /* 0x0000000421207825 */ /* 0x000fcc00078e0012 */
[----:B------:R-:W2:Y:S04]  /*0590*/  LDG.E R32, desc[UR8][R32.64] ;  /* 0x0000000820207981 */ /* 0x000ea8000c1e1900 */
[----:B------:R-:W3:Y:S01]  /*05a0*/  LDG.E R35, desc[UR8][R34.64] ;  /* 0x0000000822237981 */ /* 0x000ee2000c1e1900 */
[----:B0-----:R-:W-:-:S04]  /*05b0*/  FFMA R9, R12, R9, R11 ;  /* 0x000000090c097223 */ /* 0x001fc8000000000b */
[----:B------:R-:W-:-:S04]  /*05c0*/  FFMA R13, R8, R13, R9 ;  /* 0x0000000d080d7223 */ /* 0x000fc80000000009 */
[----:B------:R-:W-:-:S04]  /*05d0*/  FFMA R13, R37, R14, R13 ;  /* 0x0000000e250d7223 */ /* 0x000fc8000000000d */
[----:B------:R-:W-:Y:S01]  /*05e0*/  FFMA R13, R30, R15, R13 ;  /* 0x0000000f1e0d7223 */ /* 0x000fe2000000000d */
[----:B--2---:R-:W-:Y:S04]  /*05f0*/  STS [R22], R32 ;  /* 0x0000002016007388 */ /* 0x004fe80000000800 */
[----:B---3--:R-:W-:Y:S01]  /*0600*/  STS [R6], R35 ;  /* 0x0000002306007388 */ /* 0x008fe20000000800 */
[----:B------:R-:W-:Y:S06]  /*0610*/  BAR.SYNC.DEFER_BLOCKING 0x0 ;  /* 0x0000000000007b1d */ /* 0x000fec0000010000 */
[----:B------:R-:W-:Y:S04]  /*0620*/  LDS R12, [R20] ;  /* 0x00000000140c7984 */ /* 0x000fe80000000800 */
[----:B------:R-:W0:Y:S04]  /*0630*/  LDS.128 R8, [R5] ;  /* 0x0000000005087984 */ /* 0x000e280000000c00 */
[----:B------:R-:W1:Y:S04]  /*0640*/  LDS R36, [R20+0x40] ;  /* 0x0000400014247984 */ /* 0x000e680000000800 */
[----:B------:R-:W2:Y:S04]  /*0650*/  LDS R33, [R20+0x80] ;  /* 0x0000800014217984 */ /* 0x000ea80000000800 */
[----:B------:R-:W-:Y:S04]  /*0660*/  LDS R30, [R20+0x140] ;  /* 0x00014000141e7984 */ /* 0x000fe80000000800 */
[----:B------:R-:W-:Y:S04]  /*0670*/  LDS R35, [R20+0x180] ;  /* 0x0001800014237984 */ /* 0x000fe80000000800 */
[----:B------:R-:W-:Y:S01]  /*0680*/  LDS R37, [R20+0x380] ;  /* 0x0003800014257984 */ /* 0x000fe20000000800 */
[----:B0-----:R-:W-:-:S03]  /*0690*/  FFMA R13, R8, R12, R13 ;  /* 0x0000000c080d7223 */ /* 0x001fc6000000000d */
[----:B------:R-:W0:Y:S01]  /*06a0*/  LDS R8, [R20+0xc0] ;  /* 0x0000c00014087984 */ /* 0x000e220000000800 */
[----:B-1----:R-:W-:-:S03]  /*06b0*/  FFMA R36, R36, R9, R13 ;  /* 0x0000000924247223 */ /* 0x002fc6000000000d */
[----:B------:R-:W-:Y:S04]  /*06c0*/  LDS R9, [R20+0x100] ;  /* 0x0001000014097984 */ /* 0x000fe80000000800 */
[----:B------:R-:W1:Y:S01]  /*06d0*/  LDS.128 R12, [R5+0x10] ;  /* 0x00001000050c7984 */ /* 0x000e620000000c00 */
[----:B--2---:R-:W-:-:S04]  /*06e0*/  FFMA R33, R33, R10, R36 ;  /* 0x0000000a21217223 */ /* 0x004fc80000000024 */
[----:B0-----:R-:W-:Y:S02]  /*06f0*/  FFMA R11, R8, R11, R33 ;  /* 0x0000000b080b7223 */ /* 0x001fe40000000021 */
[----:B------:R-:W-:Y:S02]  /*0700*/  LDS R33, [R20+0x240] ;  /* 0x0002400014217984 */ /* 0x000fe40000000800 */
[----:B-1----:R-:W-:Y:S02]  /*0710*/  FFMA R9, R12, R9, R11 ;  /* 0x000000090c097223 */ /* 0x002fe4000000000b */
[----:B------:R-:W0:Y:S02]  /*0720*/  LDS R12, [R20+0x1c0] ;  /* 0x0001c000140c7984 */ /* 0x000e240000000800 */
[----:B------:R-:W-:Y:S02]  /*0730*/  FFMA R30, R30, R13, R9 ;  /* 0x0000000d1e1e7223 */ /* 0x000fe40000000009 */
[----:B------:R-:W-:Y:S04]  /*0740*/  LDS R13, [R20+0x200] ;  /* 0x00020000140d7984 */ /* 0x000fe80000000800 */
[----:B------:R-:W1:Y:S01]  /*0750*/  LDS.128 R8, [R5+0x20] ;  /* 0x0000200005087984 */ /* 0x000e620000000c00 */
[----:B------:R-:W-:-:S03]  /*0760*/  FFMA R35, R35, R14, R30 ;  /* 0x0000000e23237223 */ /* 0x000fc6000000001e */
[----:B------:R-:W2:Y:S04]  /*0770*/  LDS R30, [R20+0x280] ;  /* 0x00028000141e7984 */ /* 0x000ea80000000800 */
[----:B------:R-:W3:Y:S01]  /*0780*/  LDS R14, [R20+0x2c0] ;  /* 0x0002c000140e7984 */ /* 0x000ee20000000800 */
[----:B0-----:R-:W-:-:S04]  /*0790*/  FFMA R15, R12, R15, R35 ;  /* 0x0000000f0c0f7223 */ /* 0x001fc80000000023 */
[----:B-1----:R-:W-:-:S04]  /*07a0*/  FFMA R8, R8, R13, R15 ;  /* 0x0000000d08087223 */ /* 0x002fc8000000000f */
[----:B------:R-:W-:Y:S02]  /*07b0*/  FFMA R9, R33, R9, R8 ;  /* 0x0000000921097223 */ /* 0x000fe40000000008 */
[----:B------:R-:W-:Y:S02]  /*07c0*/  LDS R8, [R20+0x340] ;  /* 0x0003400014087984 */ /* 0x000fe40000000800 */
[----:B--2---:R-:W-:Y:S02]  /*07d0*/  FFMA R13, R30, R10, R9 ;  /* 0x0000000a1e0d7223 */ /* 0x004fe40000000009 */
[----:B------:R-:W-:Y:S02]  /*07e0*/  LDS R9, [R20+0x300] ;  /* 0x0003000014097984 */ /* 0x000fe40000000800 */
[----:B---3--:R-:W-:Y:S02]  /*07f0*/  FFMA R11, R14, R11, R13 ;  /* 0x0000000b0e0b7223 */ /* 0x008fe4000000000d */
[----:B------:R-:W-:Y:S04]  /*0800*/  LDS R30, [R20+0x3c0] ;  /* 0x0003c000141e7984 */ /* 0x000fe80000000800 */
[----:B------:R-:W0:Y:S01]  /*0810*/  LDS.128 R12, [R5+0x30] ;  /* 0x00003000050c7984 */ /* 0x000e220000000c00 */
[----:B------:R-:W-:Y:S01]  /*0820*/  IMAD.WIDE.U32 R32, R24, 0x4, R18 ;  /* 0x0000000418207825 */ /* 0x000fe200078e0012 */
[----:B------:R-:W-:Y:S03]  /*0830*/  BAR.SYNC.DEFER_BLOCKING 0x0 ;  /* 0x0000000000007b1d */ /* 0x000fe60000010000 */
[----:B------:R-:W-:-:S03]  /*0840*/  IMAD.WIDE.U32 R34, R29, 0x4, R16 ;  /* 0x000000041d227825 */ /* 0x000fc600078e0010 */
[----:B------:R-:W2:Y:S04]  /*0850*/  LDG.E R32, desc[UR8][R32.64] ;  /* 0x0000000820207981 */ /* 0x000ea8000c1e1900 */
[----:B------:R-:W3:Y:S01]  /*0860*/  LDG.E R35, desc[UR8][R34.64] ;  /* 0x0000000822237981 */ /* 0x000ee2000c1e1900 */
[----:B0-----:R-:W-:-:S04]  /*0870*/  FFMA R9, R12, R9, R11 ;  /* 0x000000090c097223 */ /* 0x001fc8000000000b */
[----:B------:R-:W-:-:S04]  /*0880*/  FFMA R13, R8, R13, R9 ;  /* 0x0000000d080d7223 */ /* 0x000fc80000000009 */
[----:B------:R-:W-:-:S04]  /*0890*/  FFMA R13, R37, R14, R13 ;  /* 0x0000000e250d7223 */ /* 0x000fc8000000000d */
[----:B------:R-:W-:Y:S01]  /*08a0*/  FFMA R13, R30, R15, R13 ;  /* 0x0000000f1e0d7223 */ /* 0x000fe2000000000d */
[----:B------:R-:W-:Y:S01]  /*08b0*/  IMAD.WIDE.U32 R16, R31, 0x4, R16 ;  /* 0x000000041f107825 */ /* 0x000fe200078e0010 */
[----:B--2---:R-:W-:Y:S04]  /*08c0*/  STS [R22], R32 ;  /* 0x0000002016007388 */ /* 0x004fe80000000800 */
[----:B---3--:R-:W-:Y:S01]  /*08d0*/  STS [R6], R35 ;  /* 0x0000002306007388 */ /* 0x008fe20000000800 */
[----:B------:R-:W-:Y:S06]  /*08e0*/  BAR.SYNC.DEFER_BLOCKING 0x0 ;  /* 0x0000000000007b1d */ /* 0x000fec0000010000 */
[----:B------:R-:W-:Y:S04]  /*08f0*/  LDS R12, [R20] ;  /* 0x00000000140c7984 */ /* 0x000fe80000000800 */
[----:B------:R-:W0:Y:S04]  /*0900*/  LDS.128 R8, [R5] ;  /* 0x0000000005087984 */ /* 0x000e280000000c00 */
[----:B------:R-:W1:Y:S04]  /*0910*/  LDS R36, [R20+0x40] ;  /* 0x0000400014247984 */ /* 0x000e680000000800 */
[----:B------:R-:W2:Y:S04]  /*0920*/  LDS R33, [R20+0x80] ;  /* 0x0000800014217984 */ /* 0x000ea80000000800 */
[----:B------:R-:W3:Y:S04]  /*0930*/  LDS R37, [R20+0xc0] ;  /* 0x0000c00014257984 */ /* 0x000ee80000000800 */
[----:B------:R-:W-:Y:S04]  /*0940*/  LDS R34, [R20+0x200] ;  /* 0x0002000014227984 */ /* 0x000fe80000000800 */
[----:B------:R-:W-:Y:S04]  /*0950*/  LDS R30, [R20+0x240] ;  /* 0x00024000141e7984 */ /* 0x000fe80000000800 */
[----:B------:R-:W-:Y:S01]  /*0960*/  LDS R35, [R20+0x380] ;  /* 0x0003800014237984 */ /* 0x000fe20000000800 */
[----:B0-----:R-:W-:-:S03]  /*0970*/  FFMA R13, R8, R12, R13 ;  /* 0x0000000c080d7223 */ /* 0x001fc6000000000d */
[----:B------:R-:W-:Y:S01]  /*0980*/  LDS R8, [R20+0x140] ;  /* 0x0001400014087984 */ /* 0x000fe20000000800 */
[----:B-1----:R-:W-:-:S03]  /*0990*/  FFMA R36, R36, R9, R13 ;  /* 0x0000000924247223 */ /* 0x002fc6000000000d */
[----:B------:R-:W-:Y:S04]  /*09a0*/  LDS R9, [R20+0x100] ;  /* 0x0001000014097984 */ /* 0x000fe80000000800 */
[----:B------:R-:W0:Y:S01]  /*09b0*/  LDS.128 R12, [R5+0x10] ;  /* 0x00001000050c7984 */ /* 0x000e220000000c00 */
[----:B--2---:R-:W-:-:S03]  /*09c0*/  FFMA R10, R33, R10, R36 ;  /* 0x0000000a210a7223 */ /* 0x004fc60000000024 */
[----:B------:R-:W1:Y:S01]  /*09d0*/  LDS R33, [R20+0x180] ;  /* 0x0001800014217984 */ /* 0x000e620000000800 */
[----:B---3--:R-:W-:-:S03]  /*09e0*/  FFMA R11, R37, R11, R10 ;  /* 0x0000000b250b7223 */ /* 0x008fc6000000000a */
[----:B------:R-:W-:Y:S01]  /*09f0*/  LDS R37, [R20+0x300] ;  /* 0x0003000014257984 */ /* 0x000fe20000000800 */
[----:B0-----:R-:W-:-:S03]  /*0a00*/  FFMA R9, R12, R9, R11 ;  /* 0x000000090c097223 */ /* 0x001fc6000000000b */
[----:B------:R-:W0:Y:S01]  /*0a10*/  LDS R12, [R20+0x1c0] ;  /* 0x0001c000140c7984 */ /* 0x000e220000000800 */
[----:B------:R-:W-:-:S03]  /*0a20*/  FFMA R32, R8, R13, R9 ;  /* 0x0000000d08207223 */ /* 0x000fc60000000009 */
[----:B------:R-:W2:Y:S04]  /*0a30*/  LDS.128 R8, [R5+0x20] ;  /* 0x0000200005087984 */ /* 0x000ea80000000c00 */
[----:B------:R-:W3:Y:S01]  /*0a40*/  LDS R13, [R20+0x280] ;  /* 0x00028000140d7984 */ /* 0x000ee20000000800 */
[----:B-1----:R-:W-:-:S03]  /*0a50*/  FFMA R33, R33, R14, R32 ;  /* 0x0000000e21217223 */ /* 0x002fc60000000020 */
[----:B------:R-:W-:Y:S01]  /*0a60*/  LDS R32, [R20+0x340] ;  /* 0x0003400014207984 */ /* 0x000fe20000000800 */
[----:B0-----:R-:W-:-:S04]  /*0a70*/  FFMA R15, R12, R15, R33 ;  /* 0x0000000f0c0f7223 */ /* 0x001fc80000000021 */
[----:B--2---:R-:W-:Y:S01]  /*0a80*/  FFMA R33, R8, R34, R15 ;  /* 0x0000002208217223 */ /* 0x004fe2000000000f */
[----:B------:R-:W-:-:S03]  /*0a90*/  IADD3 R15, PT, PT, R24, 0x10, RZ ;  /* 0x00000010180f7810 */ /* 0x000fc60007ffe0ff */
[----:B------:R-:W-:Y:S02]  /*0aa0*/  FFMA R30, R30, R9, R33 ;  /* 0x000000091e1e7223 */ /* 0x000fe40000000021 */
[----:B------:R-:W-:Y:S01]  /*0ab0*/  IMAD.WIDE.U32 R18, R15, 0x4, R18 ;  /* 0x000000040f127825 */ /* 0x000fe200078e0012 */
[----:B------:R-:W0:Y:S03]  /*0ac0*/  LDS R9, [R20+0x2c0] ;  /* 0x0002c00014097984 */ /* 0x000e260000000800 */
[----:B---3--:R-:W-:Y:S02]  /*0ad0*/  FFMA R10, R13, R10, R30 ;  /* 0x0000000a0d0a7223 */ /* 0x008fe4000000001e */
[----:B------:R-:W-:Y:S04]  /*0ae0*/  LDS R30, [R20+0x3c0] ;  /* 0x0003c000141e7984 */ /* 0x000fe80000000800 */
[----:B------:R-:W1:Y:S01]  /*0af0*/  LDS.128 R12, [R5+0x30] ;  /* 0x00003000050c7984 */ /* 0x000e620000000c00 */
[----:B------:R-:W-:Y:S06]  /*0b00*/  BAR.SYNC.DEFER_BLOCKING 0x0 ;  /* 0x0000000000007b1d */ /* 0x000fec0000010000 */
[----:B------:R-:W2:Y:S04]  /*0b10*/  LDG.E R19, desc[UR8][R18.64] ;  /* 0x0000000812137981 */ /* 0x000ea8000c1e1900 */
[----:B------:R0:W3:Y:S02]  /*0b20*/  LDG.E R16, desc[UR8][R16.64] ;  /* 0x0000000810107981 */ /* 0x0000e4000c1e1900 */
[----:B0-----:R-:W-:-:S04]  /*0b30*/  FFMA R17, R9, R11, R10 ;  /* 0x0000000b09117223 */ /* 0x001fc8000000000a */
[----:B-1----:R-:W-:-:S04]  /*0b40*/  FFMA R37, R12, R37, R17 ;  /* 0x000000250c257223 */ /* 0x002fc80000000011 */
[----:B------:R-:W-:-:S04]  /*0b50*/  FFMA R32, R32, R13, R37 ;  /* 0x0000000d20207223 */ /* 0x000fc80000000025 */
[----:B------:R-:W-:-:S04]  /*0b60*/  FFMA R35, R35, R14, R32 ;  /* 0x0000000e23237223 */ /* 0x000fc80000000020 */
[----:B------:R-:W-:Y:S01]  /*0b70*/  FFMA R17, R30, R15, R35 ;  /* 0x0000000f1e117223 */ /* 0x000fe20000000023 */
[----:B------:R-:W-:-:S04]  /*0b80*/  IADD3 R26, PT, PT, R26, 0x4, RZ ;  /* 0x000000041a1a7810 */ /* 0x000fc80007ffe0ff */
[----:B------:R-:W-:Y:S02]  /*0b90*/  ISETP.NE.AND P0, PT, R26, RZ, PT ;  /* 0x000000ff1a00720c */ /* 0x000fe40003f05270 */
[----:B------:R-:W-:Y:S02]  /*0ba0*/  IADD3 R24, PT, PT, R24, 0x40, RZ ;  /* 0x0000004018187810 */ /* 0x000fe40007ffe0ff */
[C---:B------:R-:W-:Y:S02]  /*0bb0*/  LEA R31, R4.reuse, R31, 0x6 ;  /* 0x0000001f041f7211 */ /* 0x040fe400078e30ff */
[C---:B------:R-:W-:Y:S02]  /*0bc0*/  LEA R29, R4.reuse, R29, 0x6 ;  /* 0x0000001d041d7211 */ /* 0x040fe400078e30ff */
[C---:B------:R-:W-:Y:S02]  /*0bd0*/  LEA R27, R4.reuse, R27, 0x6 ;  /* 0x0000001b041b7211 */ /* 0x040fe400078e30ff */
[----:B------:R-:W-:Y:S01]  /*0be0*/  LEA R25, R4, R25, 0x6 ;  /* 0x0000001904197211 */ /* 0x000fe200078e30ff */
        /* <DEDUP_REMOVED lines=9> */
[----:B------:R-:W4:Y:S04]  /*0c80*/  LDS.128 R12, [R5+0x10] ;  /* 0x00001000050c7984 */ /* 0x000f280000000c00 */
[----:B------:R-:W5:Y:S04]  /*0c90*/  LDS R30, [R20+0x140] ;  /* 0x00014000141e7984 */ /* 0x000f680000000800 */
[----:B------:R-:W5:Y:S01]  /*0ca0*/  LDS R37, [R20+0x180] ;  /* 0x0001800014257984 */ /* 0x000f620000000800 */
[----:B0-----:R-:W-:-:S03]  /*0cb0*/  FFMA R17, R8, R33, R17 ;  /* 0x0000002108117223 */ /* 0x001fc60000000011 */
[----:B------:R-:W0:Y:S01]  /*0cc0*/  LDS R8, [R20+0x1c0] ;  /* 0x0001c00014087984 */ /* 0x000e220000000800 */
[----:B-1----:R-:W-:-:S03]  /*0cd0*/  FFMA R9, R34, R9, R17 ;  /* 0x0000000922097223 */ /* 0x002fc60000000011 */
[----:B------:R-:W-:Y:S04]  /*0ce0*/  LDS R33, [R20+0x200] ;  /* 0x0002000014217984 */ /* 0x000fe80000000800 */
[----:B------:R-:W1:Y:S01]  /*0cf0*/  LDS.128 R16, [R5+0x20] ;  /* 0x0000200005107984 */ /* 0x000e620000000c00 */
[----:B--2---:R-:W-:-:S04]  /*0d00*/  FFMA R9, R36, R10, R9 ;  /* 0x0000000a24097223 */ /* 0x004fc80000000009 */
[----:B---3--:R-:W-:-:S04]  /*0d10*/  FFMA R9, R32, R11, R9 ;  /* 0x0000000b20097223 */ /* 0x008fc80000000009 */
[----:B----4-:R-:W-:Y:S02]  /*0d20*/  FFMA R9, R12, R35, R9 ;  /* 0x000000230c097223 */ /* 0x010fe40000000009 */
[----:B------:R-:W2:Y:S02]  /*0d30*/  LDS R12, [R20+0x240] ;  /* 0x00024000140c7984 */ /* 0x000ea40000000800 */
[----:B-----5:R-:W-:Y:S02]  /*0d40*/  FFMA R30, R30, R13, R9 ;  /* 0x0000000d1e1e7223 */ /* 0x020fe40000000009 */
[----:B------:R-:W3:Y:S02]  /*0d50*/  LDS R13, [R20+0x280] ;  /* 0x00028000140d7984 */ /* 0x000ee40000000800 */
[----:B------:R-:W-:Y:S02]  /*0d60*/  FFMA R37, R37, R14, R30 ;  /* 0x0000000e25257223 */ /* 0x000fe4000000001e */
[----:B------:R-:W4:Y:S04]  /*0d70*/  LDS R14, [R20+0x2c0] ;  /* 0x0002c000140e7984 */ /* 0x000f280000000800 */
[----:B------:R-:W-:Y:S01]  /*0d80*/  LDS R30, [R20+0x340] ;  /* 0x00034000141e7984 */ /* 0x000fe20000000800 */
[----:B0-----:R-:W-:-:S03]  /*0d90*/  FFMA R37, R8, R15, R37 ;  /* 0x0000000f08257223 */ /* 0x001fc60000000025 */
[----:B------:R-:W-:Y:S04]  /*0da0*/  LDS R15, [R20+0x300] ;  /* 0x00030000140f7984 */ /* 0x000fe80000000800 */
[----:B------:R-:W0:Y:S01]  /*0db0*/  LDS.128 R8, [R5+0x30] ;  /* 0x0000300005087984 */ /* 0x000e220000000c00 */
[----:B-1----:R-:W-:-:S03]  /*0dc0*/  FFMA R37, R16, R33, R37 ;  /* 0x0000002110257223 */ /* 0x002fc60000000025 */
[----:B------:R-:W1:Y:S04]  /*0dd0*/  LDS R33, [R20+0x380] ;  /* 0x0003800014217984 */ /* 0x000e680000000800 */
[----:B------:R-:W5:Y:S01]  /*0de0*/  LDS R16, [R20+0x3c0] ;  /* 0x0003c00014107984 */ /* 0x000f620000000800 */
[----:B--2---:R-:W-:-:S04]  /*0df0*/  FFMA R12, R12, R17, R37 ;  /* 0x000000110c0c7223 */ /* 0x004fc80000000025 */
[----:B---3--:R-:W-:-:S04]  /*0e00*/  FFMA R13, R13, R18, R12 ;  /* 0x000000120d0d7223 */ /* 0x008fc8000000000c */
[----:B----4-:R-:W-:-:S04]  /*0e10*/  FFMA R13, R14, R19, R13 ;  /* 0x000000130e0d7223 */ /* 0x010fc8000000000d */
[----:B0-----:R-:W-:-:S04]  /*0e20*/  FFMA R13, R8, R15, R13 ;  /* 0x0000000f080d7223 */ /* 0x001fc8000000000d */
[----:B------:R-:W-:-:S04]  /*0e30*/  FFMA R30, R30, R9, R13 ;  /* 0x000000091e1e7223 */ /* 0x000fc8000000000d */
[----:B-1----:R-:W-:-:S04]  /*0e40*/  FFMA R33, R33, R10, R30 ;  /* 0x0000000a21217223 */ /* 0x002fc8000000001e */
[----:B-----5:R-:W-:Y:S01]  /*0e50*/  FFMA R33, R16, R11, R33 ;  /* 0x0000000b10217223 */ /* 0x020fe20000000021 */
[----:B------:R-:W-:Y:S06]  /*0e60*/  BAR.SYNC.DEFER_BLOCKING 0x0 ;  /* 0x0000000000007b1d */ /* 0x000fec0000010000 */
[----:B------:R-:W-:Y:S05]  /*0e70*/  @P0 BRA `(.L_x_2) ;  /* 0xfffffff4000c0947 */ /* 0x000fea000383ffff */
.L_x_1:
[----:B------:R-:W-:-:S13]  /*0e80*/  LOP3.LUT P0, R6, R28, 0x3, RZ, 0xc0, !PT ;  /* 0x000000031c067812 */ /* 0x000fda000780c0ff */
[----:B------:R-:W-:Y:S05]  /*0e90*/  @!P0 BRA `(.L_x_0) ;  /* 0x0000000800848947 */ /* 0x000fea0003800000 */
[----:B------:R-:W-:Y:S02]  /*0ea0*/  ISETP.NE.AND P0, PT, R6, 0x1, PT ;  /* 0x000000010600780c */ /* 0x000fe40003f05270 */
[----:B------:R-:W-:-:S04]  /*0eb0*/  LOP3.LUT R28, R28, 0x1, RZ, 0xc0, !PT ;  /* 0x000000011c1c7812 */ /* 0x000fc800078ec0ff */
[----:B------:R-:W-:-:S07]  /*0ec0*/  ISETP.NE.U32.AND P1, PT, R28, 0x1, PT ;  /* 0x000000011c00780c */ /* 0x000fce0003f25070 */
[----:B------:R-:W-:Y:S06]  /*0ed0*/  @!P0 BRA `(.L_x_3) ;  /* 0x0000000400988947 */ /* 0x000fec0003800000 */
[----:B------:R-:W0:Y:S01]  /*0ee0*/  LDC.64 R16, c[0x0][0x380] ;  /* 0x0000e000ff107b82 */ /* 0x000e220000000a00 */
[C---:B------:R-:W-:Y:S02]  /*0ef0*/  LEA R18, R0.reuse, R3, 0x4 ;  /* 0x0000000300127211 */ /* 0x040fe400078e20ff */
[----:B------:R-:W-:-:S03]  /*0f00*/  LEA R19, R0, R7, 0x4 ;  /* 0x0000000700137211 */ /* 0x000fc600078e20ff */
[----:B------:R-:W-:Y:S02]  /*0f10*/  IMAD R13, R18, R4, R21 ;  /* 0x00000004120d7224 */ /* 0x000fe400078e0215 */
[----:B------:R-:W1:Y:S01]  /*0f20*/  LDC.64 R26, c[0x0][0x388] ;  /* 0x0000e200ff1a7b82 */ /* 0x000e620000000a00 */
[----:B0-----:R-:W-:-:S05]  /*0f30*/  IMAD.WIDE.U32 R8, R19, 0x4, R16 ;  /* 0x0000000413087825 */ /* 0x001fca00078e0010 */
[----:B------:R-:W2:Y:S01]  /*0f40*/  LDG.E R25, desc[UR8][R8.64] ;  /* 0x0000000808197981 */ /* 0x000ea2000c1e1900 */
[----:B-1----:R-:W-:-:S05]  /*0f50*/  IMAD.WIDE.U32 R12, R13, 0x4, R26 ;  /* 0x000000040d0c7825 */ /* 0x002fca00078e001a */
[----:B------:R-:W3:Y:S01]  /*0f60*/  LDG.E R31, desc[UR8][R12.64] ;  /* 0x000000080c1f7981 */ /* 0x000ee2000c1e1900 */
[----:B------:R-:W-:-:S04]  /*0f70*/  UIADD3 UR5, UPT, UPT, UR4, 0x400, URZ ;  /* 0x0000040004057890 */ /* 0x000fc8000fffe0ff */
[----:B------:R-:W-:Y:S01]  /*0f80*/  ULEA UR5, UR6, UR5, 0x18 ;  /* 0x0000000506057291 */ /* 0x000fe2000f8ec0ff */
[----:B------:R-:W-:-:S05]  /*0f90*/  LEA R32, R2, R5, 0x2 ;  /* 0x0000000502207211 */ /* 0x000fca00078e10ff */
[----:B------:R-:W-:-:S04]  /*0fa0*/  LEA R6, R2, UR5, 0x2 ;  /* 0x0000000502067c11 */ /* 0x000fc8000f8e10ff */
[----:B------:R-:W-:Y:S02]  /*0fb0*/  LEA R30, R3, R6, 0x6 ;  /* 0x00000006031e7211 */ /* 0x000fe400078e30ff */
[----:B------:R-:W-:Y:S01]  /*0fc0*/  IADD3 R18, PT, PT, R18, 0x10, RZ ;  /* 0x0000001012127810 */ /* 0x000fe20007ffe0ff */
        /* <DEDUP_REMOVED lines=11> */
[----:B------:R-:W5:Y:S04]  /*1080*/  LDS R25, [R6+0x180] ;  /* 0x0001800006197984 */ /* 0x000f680000000800 */
[----:B------:R-:W5:Y:S04]  /*1090*/  LDS R20, [R6+0x1c0] ;  /* 0x0001c00006147984 */ /* 0x000f680000000800 */
[----:B------:R-:W-:Y:S01]  /*10a0*/  LDS R36, [R6+0x200] ;  /* 0x0002000006247984 */ /* 0x000fe20000000800 */
[----:B0-----:R-:W-:-:S03]  /*10b0*/  FFMA R8, R8, R24, R33 ;  /* 0x0000001808087223 */ /* 0x001fc60000000021 */
[----:B------:R-:W-:Y:S01]  /*10c0*/  LDS R34, [R6+0x2c0] ;  /* 0x0002c00006227984 */ /* 0x000fe20000000800 */
[----:B-1----:R-:W-:-:S03]  /*10d0*/  FFMA R9, R35, R9, R8 ;  /* 0x0000000923097223 */ /* 0x002fc60000000008 */
[----:B------:R-:W-:Y:S01]  /*10e0*/  LDS R31, [R6+0x300] ;  /* 0x00030000061f7984 */ /* 0x000fe20000000800 */
[----:B--2---:R-:W-:-:S03]  /*10f0*/  FFMA R10, R28, R10, R9 ;  /* 0x0000000a1c0a7223 */ /* 0x004fc60000000009 */
[----:B------:R-:W-:Y:S01]  /*1100*/  LDS R35, [R6+0x280] ;  /* 0x0002800006237984 */ /* 0x000fe20000000800 */
[----:B---3--:R-:W-:Y:S01]  /*1110*/  FFMA R11, R37, R11, R10 ;  /* 0x0000000b250b7223 */ /* 0x008fe2000000000a */
[----:B------:R-:W-:Y:S02]  /*1120*/  IMAD R9, R18, R4, R21 ;  /* 0x0000000412097224 */ /* 0x000fe400078e0215 */
[----:B------:R-:W-:Y:S04]  /*1130*/  LDS R28, [R6+0x240] ;  /* 0x00024000061c7984 */ /* 0x000fe80000000800 */
[----:B------:R-:W-:Y:S01]  /*1140*/  LDS R33, [R6+0x380] ;  /* 0x0003800006217984 */ /* 0x000fe20000000800 */
[----:B----4-:R-:W-:-:S03]  /*1150*/  FFMA R11, R12, R29, R11 ;  /* 0x0000001d0c0b7223 */ /* 0x010fc6000000000b */
[----:B------:R-:W-:Y:S01]  /*1160*/  LDS R24, [R6+0x3c0] ;  /* 0x0003c00006187984 */ /* 0x000fe20000000800 */
[----:B-----5:R-:W-:Y:S01]  /*1170*/  FFMA R22, R22, R13, R11 ;  /* 0x0000000d16167223 */ /* 0x020fe2000000000b */
[----:B------:R-:W-:Y:S01]  /*1180*/  IADD3 R13, PT, PT, R19, 0x10, RZ ;  /* 0x00000010130d7810 */ /* 0x000fe20007ffe0ff */
[----:B------:R-:W-:-:S04]  /*1190*/  IMAD.WIDE.U32 R26, R9, 0x4, R26 ;  /* 0x00000004091a7825 */ /* 0x000fc800078e001a */
[----:B------:R-:W-:Y:S01]  /*11a0*/  FFMA R25, R25, R14, R22 ;  /* 0x0000000e19197223 */ /* 0x000fe20000000016 */
[----:B------:R-:W0:Y:S01]  /*11b0*/  LDS.128 R8, [R5+0x20] ;  /* 0x0000200005087984 */ /* 0x000e220000000c00 */
[----:B------:R-:W-:-:S03]  /*11c0*/  IMAD.WIDE.U32 R12, R13, 0x4, R16 ;  /* 0x000000040d0c7825 */ /* 0x000fc600078e0010 */
[----:B------:R-:W-:Y:S04]  /*11d0*/  LDS R22, [R6+0x340] ;  /* 0x0003400006167984 */ /* 0x000fe80000000800 */
[----:B------:R-:W1:Y:S01]  /*11e0*/  LDS.128 R16, [R5+0x30] ;  /* 0x0000300005107984 */ /* 0x000e620000000c00 */
[----:B------:R-:W-:Y:S06]  /*11f0*/  BAR.SYNC.DEFER_BLOCKING 0x0 ;  /* 0x0000000000007b1d */ /* 0x000fec0000010000 */
[----:B------:R-:W2:Y:S04]  /*1200*/  LDG.E R13, desc[UR8][R12.64] ;  /* 0x000000080c0d7981 */ /* 0x000ea8000c1e1900 */
[----:B------:R-:W3:Y:S01]  /*1210*/  LDG.E R27, desc[UR8][R26.64] ;  /* 0x000000081a1b7981 */ /* 0x000ee2000c1e1900 */
[----:B------:R-:W-:-:S04]  /*1220*/  FFMA R29, R20, R15, R25 ;  /* 0x0000000f141d7223 */ /* 0x000fc80000000019 */
[----:B0-----:R-:W-:-:S04]  /*1230*/  FFMA R37, R8, R36, R29 ;  /* 0x0000002408257223 */ /* 0x001fc8000000001d */
[----:B------:R-:W-:-:S04]  /*1240*/  FFMA R8, R28, R9, R37 ;  /* 0x000000091c087223 */ /* 0x000fc80000000025 */
[----:B------:R-:W-:-:S04]  /*1250*/  FFMA R35, R35, R10, R8 ;  /* 0x0000000a23237223 */ /* 0x000fc80000000008 */
[----:B------:R-:W-:-:S04]  /*1260*/  FFMA R35, R34, R11, R35 ;  /* 0x0000000b22237223 */ /* 0x000fc80000000023 */
[----:B-1----:R-:W-:-:S04]  /*1270*/  FFMA R31, R16, R31, R35 ;  /* 0x0000001f101f7223 */ /* 0x002fc80000000023 */
[----:B------:R-:W-:-:S04]  /*1280*/  FFMA R22, R22, R17, R31 ;  /* 0x0000001116167223 */ /* 0x000fc8000000001f */
[----:B------:R-:W-:-:S04]  /*1290*/  FFMA R33, R33, R18, R22 ;  /* 0x0000001221217223 */ /* 0x000fc80000000016 */
[----:B------:R-:W-:Y:S01]  /*12a0*/  FFMA R35, R24, R19, R33 ;  /* 0x0000001318237223 */ /* 0x000fe20000000021 */
        /* <DEDUP_REMOVED lines=14> */
[----:B------:R-:W-:Y:S04]  /*1390*/  LDS R33, [R6+0x200] ;  /* 0x0002000006217984 */ /* 0x000fe80000000800 */
[----:B------:R-:W5:Y:S01]  /*13a0*/  LDS.128 R16, [R5+0x20] ;  /* 0x0000200005107984 */ /* 0x000f620000000c00 */
[----:B0-----:R-:W-:-:S03]  /*13b0*/  FFMA R25, R12, R25, R35 ;  /* 0x000000190c197223 */ /* 0x001fc60000000023 */
[----:B------:R-:W0:Y:S01]  /*13c0*/  LDS R24, [R6+0x240] ;  /* 0x0002400006187984 */ /* 0x000e220000000800 */
[----:B-1----:R-:W-:-:S03]  /*13d0*/  FFMA R20, R20, R13, R25 ;  /* 0x0000000d14147223 */ /* 0x002fc60000000019 */
[----:B------:R-:W1:Y:S01]  /*13e0*/  LDS R25, [R6+0x280] ;  /* 0x0002800006197984 */ /* 0x000e620000000800 */
[----:B--2---:R-:W-:-:S03]  /*13f0*/  FFMA R29, R29, R14, R20 ;  /* 0x0000000e1d1d7223 */ /* 0x004fc60000000014 */
[----:B------:R-:W2:Y:S01]  /*1400*/  LDS R20, [R6+0x2c0] ;  /* 0x0002c00006147984 */ /* 0x000ea20000000800 */
[----:B---3--:R-:W-:-:S03]  /*1410*/  FFMA R35, R28, R15, R29 ;  /* 0x0000000f1c237223 */ /* 0x008fc6000000001d */
[----:B------:R-:W-:Y:S04]  /*1420*/  LDS R29, [R6+0x300] ;  /* 0x00030000061d7984 */ /* 0x000fe80000000800 */
[----:B------:R-:W3:Y:S01]  /*1430*/  LDS.128 R12, [R5+0x30] ;  /* 0x00003000050c7984 */ /* 0x000ee20000000c00 */
[----:B----4-:R-:W-:-:S03]  /*1440*/  FFMA R35, R8, R27, R35 ;  /* 0x0000001b08237223 */ /* 0x010fc60000000023 */
[----:B------:R-:W4:Y:S04]  /*1450*/  LDS R28, [R6+0x340] ;  /* 0x00034000061c7984 */ /* 0x000f280000000800 */
[----:B------:R-:W4:Y:S01]  /*1460*/  LDS R27, [R6+0x380] ;  /* 0x00038000061b7984 */ /* 0x000f220000000800 */
[----:B-----5:R-:W-:-:S03]  /*1470*/  FFMA R26, R26, R9, R35 ;  /* 0x000000091a1a7223 */ /* 0x020fc60000000023 */
[----:B------:R-:W5:Y:S01]  /*1480*/  LDS R8, [R6+0x3c0] ;  /* 0x0003c00006087984 */ /* 0x000f620000000800 */
[----:B------:R-:W-:-:S04]  /*1490*/  FFMA R31, R31, R10, R26 ;  /* 0x0000000a1f1f7223 */ /* 0x000fc8000000001a */
[----:B------:R-:W-:-:S04]  /*14a0*/  FFMA R11, R22, R11, R31 ;  /* 0x0000000b160b7223 */ /* 0x000fc8000000001f */
[----:B------:R-:W-:-:S04]  /*14b0*/  FFMA R11, R16, R33, R11 ;  /* 0x00000021100b7223 */ /* 0x000fc8000000000b */
[----:B0-----:R-:W-:-:S04]  /*14c0*/  FFMA R24, R24, R17, R11 ;  /* 0x0000001118187223 */ /* 0x001fc8000000000b */
[----:B-1----:R-:W-:-:S04]  /*14d0*/  FFMA R25, R25, R18, R24 ;  /* 0x0000001219197223 */ /* 0x002fc80000000018 */
[----:B--2---:R-:W-:-:S04]  /*14e0*/  FFMA R19, R20, R19, R25 ;  /* 0x0000001314137223 */ /* 0x004fc80000000019 */
[----:B---3--:R-:W-:-:S04]  /*14f0*/  FFMA R19, R12, R29, R19 ;  /* 0x0000001d0c137223 */ /* 0x008fc80000000013 */
[----:B----4-:R-:W-:-:S04]  /*1500*/  FFMA R28, R28, R13, R19 ;  /* 0x0000000d1c1c7223 */ /* 0x010fc80000000013 */
[----:B------:R-:W-:-:S04]  /*1510*/  FFMA R27, R27, R14, R28 ;  /* 0x0000000e1b1b7223 */ /* 0x000fc8000000001c */
[----:B-----5:R-:W-:Y:S01]  /*1520*/  FFMA R33, R8, R15, R27 ;  /* 0x0000000f08217223 */ /* 0x020fe2000000001b */
[----:B------:R-:W-:Y:S06]  /*1530*/  BAR.SYNC.DEFER_BLOCKING 0x0 ;  /* 0x0000000000007b1d */ /* 0x000fec0000010000 */
.L_x_3:
[----:B------:R-:W-:Y:S05]  /*1540*/  @P1 BRA `(.L_x_0) ;  /* 0x0000000000d81947 */ /* 0x000fea0003800000 */
[----:B------:R-:W0:Y:S01]  /*1550*/  LDC.64 R8, c[0x0][0x380] ;  /* 0x0000e000ff087b82 */ /* 0x000e220000000a00 */
[C---:B------:R-:W-:Y:S02]  /*1560*/  LEA R6, R0.reuse, R3, 0x4 ;  /* 0x0000000300067211 */ /* 0x040fe400078e20ff */
[----:B------:R-:W-:-:S03]  /*1570*/  LEA R7, R0, R7, 0x4 ;  /* 0x0000000700077211 */ /* 0x000fc600078e20ff */
[----:B------:R-:W-:Y:S02]  /*1580*/  IMAD R11, R6, R4, R21 ;  /* 0x00000004060b7224 */ /* 0x000fe400078e0215 */
[----:B------:R-:W1:Y:S01]  /*1590*/  LDC.64 R12, c[0x0][0x388] ;  /* 0x0000e200ff0c7b82 */ /* 0x000e620000000a00 */
[----:B0-----:R-:W-:-:S06]  /*15a0*/  IMAD.WIDE.U32 R6, R7, 0x4, R8 ;  /* 0x0000000407067825 */ /* 0x001fcc00078e0008 */
[----:B------:R-:W2:Y:S01]  /*15b0*/  LDG.E R6, desc[UR8][R6.64] ;  /* 0x0000000806067981 */ /* 0x000ea2000c1e1900 */
[----:B-1----:R-:W-:-:S06]  /*15c0*/  IMAD.WIDE.U32 R12, R11, 0x4, R12 ;  /* 0x000000040b0c7825 */ /* 0x002fcc00078e000c */
[----:B------:R-:W3:Y:S01]  /*15d0*/  LDG.E R12, desc[UR8][R12.64] ;  /* 0x000000080c0c7981 */ /* 0x000ee2000c1e1900 */
[----:B------:R-:W-:-:S04]  /*15e0*/  UIADD3 UR4, UPT, UPT, UR4, 0x400, URZ ;  /* 0x0000040004047890 */ /* 0x000fc8000fffe0ff */
[----:B------:R-:W-:Y:S01]  /*15f0*/  ULEA UR4, UR6, UR4, 0x18 ;  /* 0x0000000406047291 */ /* 0x000fe2000f8ec0ff */
[----:B------:R-:W-:-:S05]  /*1600*/  LEA R15, R2, R5, 0x2 ;  /* 0x00000005020f7211 */ /* 0x000fca00078e10ff */
[----:B------:R-:W-:-:S04]  /*1610*/  LEA R0, R2, UR4, 0x2 ;  /* 0x0000000402007c11 */ /* 0x000fc8000f8e10ff */
        /* <DEDUP_REMOVED lines=41> */
.L_x_0:
[----:B------:R-:W0:Y:S01]  /*18b0*/  LDC.64 R2, c[0x0][0x390] ;  /* 0x0000e400ff027b82 */ /* 0x000e220000000a00 */
[----:B------:R-:W-:-:S04]  /*18c0*/  IMAD R21, R23, R4, R21 ;  /* 0x0000000417157224 */ /* 0x000fc800078e0215 */
[----:B0-----:R-:W-:-:S05]  /*18d0*/  IMAD.WIDE R2, R21, 0x4, R2 ;  /* 0x0000000415027825 */ /* 0x001fca00078e0202 */
[----:B------:R-:W-:Y:S01]  /*18e0*/  STG.E desc[UR8][R2.64], R33 ;  /* 0x0000002102007986 */ /* 0x000fe2000c101908 */
[----:B------:R-:W-:Y:S05]  /*18f0*/  EXIT ;  /* 0x000000000000794d */ /* 0x000fea0003800000 */
.L_x_4:
[----:B------:R-:W-:-:S00]  /*1900*/  BRA `(.L_x_4) ;  /* 0xfffffffc00fc7947 */ /* 0x000fc0000383ffff */
[----:B------:R-:W-:-:S00]  /*1910*/  NOP ;  /* 0x0000000000007918 */ /* 0x000fc00000000000 */
        /* <DEDUP_REMOVED lines=14> */
.L_x_5:


//--------------------- .nv.shared._Z9matrixMulPfS_S_i --------------------------
	.section	.nv.shared._Z9matrixMulPfS_S_i,"aw",@nobits
	.sectionflags	@""
	.align	4
.nv.shared._Z9matrixMulPfS_S_i:
	.zero		3072


//--------------------- .nv.shared.reserved.0     --------------------------
	.section	.nv.shared.reserved.0,"aw",@nobits
	.weak		__nv_reservedSMEM_offset_0_alias
	.size		__nv_reservedSMEM_offset_0_alias, 0, 64
	.other		__nv_reservedSMEM_offset_0_alias,@"STO_CUDA_RESERVED_SHARED STV_DEFAULT"
__nv_reservedSMEM_offset_0_alias:
	.zero		0
	.zero		64


//--------------------- .nv.constant0._Z9matrixMulPfS_S_i --------------------------
	.section	.nv.constant0._Z9matrixMulPfS_S_i,"a",@progbits
	.sectionflags	@""
	.align	4
.nv.constant0._Z9matrixMulPfS_S_i:
	.zero		924


//--------------------- SYMBOLS --------------------------

	.type		.nv.reservedSmem.offset0,@object
	.size		.nv.reservedSmem.offset0,0x4
	.type		.nv.reservedSmem.cap,@object
	.size		.nv.reservedSmem.cap,0x4
